// auto-generated by cutlass_sweep.gemm — config: {"arch": "sm_90", "cluster_m": 1, "cluster_n": 2, "dtype": "e4m3", "stages": 3, "tile_k": 128, "tile_m": 64, "tile_n": 128}
#include "cutlass/cutlass.h"
#include "cutlass/gemm/collective/collective_builder.hpp"
#include "cutlass/gemm/device/gemm_universal_adapter.h"
#include "cutlass/gemm/kernel/gemm_universal.hpp"
#include "cutlass/epilogue/collective/collective_builder.hpp"

using ElemA = cutlass::float_e4m3_t;
using ElemB = cutlass::float_e4m3_t;
using ElemCD = cutlass::float_e4m3_t;
using Acc  = float;
using TileShape    = cute::Shape<cute::_64, cute::_128, cute::_128>;
using ClusterShape = cute::Shape<cute::_1, cute::_2, cute::_1>;

using CollectiveEpilogue = typename cutlass::epilogue::collective::CollectiveBuilder<
    cutlass::arch::Sm90, cutlass::arch::OpClassTensorOp,
    TileShape, ClusterShape,
    cutlass::epilogue::collective::EpilogueTileAuto,
    Acc, Acc,
    ElemCD, cutlass::layout::RowMajor, 128 / cutlass::sizeof_bits<ElemCD>::value,
    ElemCD, cutlass::layout::RowMajor, 128 / cutlass::sizeof_bits<ElemCD>::value,
    cutlass::epilogue::collective::EpilogueScheduleAuto
  >::CollectiveOp;

using CollectiveMainloop = typename cutlass::gemm::collective::CollectiveBuilder<
    cutlass::arch::Sm90, cutlass::arch::OpClassTensorOp,
    ElemA, cutlass::layout::RowMajor, 128 / cutlass::sizeof_bits<ElemA>::value,
    ElemB, cutlass::layout::ColumnMajor, 128 / cutlass::sizeof_bits<ElemB>::value,
    Acc,
    TileShape, ClusterShape,
    cutlass::gemm::collective::StageCount<3>,
    cutlass::gemm::collective::KernelScheduleAuto
  >::CollectiveOp;

using GemmKernel = cutlass::gemm::kernel::GemmUniversal<
    cute::Shape<int,int,int,int>,
    CollectiveMainloop,
    CollectiveEpilogue
>;
using Gemm = cutlass::gemm::device::GemmUniversalAdapter<GemmKernel>;

// Force the device kernel symbol into the cubin without needing a host main.
auto* _anchor = &cutlass::device_kernel<GemmKernel>;


// ===== COMPILED SASS (sm_90a) =====

	.target	sm_90a

	.elftype	@"ET_EXEC"


//--------------------- .note.nv.tkinfo           --------------------------
	.section	.note.nv.tkinfo,"",@"SHT_NOTE"
	.sectionflags	@"SHF_NOTE_NV_TKINFO"
	.tkinfo
        /*0018*/ 	.word	0x00000002
        /*0030*/ 	.string	""
        /*0030*/ 	.string	"ptxas"
        /*0030*/ 	.string	"Cuda compilation tools, release 13.0, V13.0.88"
        /*0030*/ 	.string	"Build cuda_13.0.r13.0/compiler.36424714_0"
        /*0030*/ 	.string	"-arch sm_90a -m 64 "



//--------------------- .note.nv.cuinfo           --------------------------
	.section	.note.nv.cuinfo,"",@"SHT_NOTE"
	.sectionflags	@"SHF_NOTE_NV_CUINFO"
        /*0018*/ 	.short	0x0002
        /*001a*/ 	.short	0x005a
        /*001c*/ 	.short	0x0082
	.zero		2


//--------------------- .nv.info                  --------------------------
	.section	.nv.info,"",@"SHT_CUDA_INFO"
	.align	4


	//----- nvinfo : EIATTR_REGCOUNT
	.align		4
        /*0000*/ 	.byte	0x04, 0x2f
        /*0002*/ 	.short	(.L_12 - .L_11)
	.align		4
.L_11:
        /*0004*/ 	.word	index@(_ZN7cutlass13device_kernelINS_4gemm6kernel13GemmUniversalIN4cute5tupleIJiiiiEEENS1_10collective13CollectiveMmaINS1_37MainloopSm90TmaGmmaWarpSpecializedFP8ILi3ENS5_IJNS4_1CILi1EEENSA_ILi2EEESB_EEENS1_32KernelTmaWarpSpecializedPingpongEEENS5_IJNSA_ILi64EEENSA_ILi128EEESH_EEENS_12float_e4m3_tENS5_IJlSB_lEEESJ_SK_NS4_8TiledMMAINS4_8MMA_AtomIJNS4_4SM904GMMA31MMA_64x128x32_F32E4M3E4M3_SS_TNILNSO_7ScaleInE1ELSQ_1EEEEEENS4_6LayoutINS5_IJSB_SB_SB_EEENS5_IJNSA_ILi0EEESV_SV_EEEEENS5_IJNS4_10UnderscoreESY_SY_EEEEENS4_23SM90_TMA_LOAD_MULTICASTENS4_14ComposedLayoutINS4_7SwizzleILi3ELi4ELi3EEENS4_18smem_ptr_flag_bitsILi8EEENST_INS5_IJNSA_ILi8EEESH_EEENS5_IJSH_SB_EEEEEEEvNS4_8identityENS4_13SM90_TMA_LOADES1B_vS1C_EENS_8epilogue10collective6detail29Sm90TmaWarpSpecializedAdapterINS1G_15DefaultEpilogueISJ_SK_SK_NS1F_6thread17LinearCombinationISJ_Li1EffLNS1K_9ScaleType4KindE0ELNS_15FloatRoundStyleE2ESJ_EENS1_15EpilogueDefaultEEEEEvvEEEEvNT_6ParamsE)
        /*0008*/ 	.word	0x000000a8


	//----- nvinfo : EIATTR_FRAME_SIZE
	.align		4
.L_12:
        /*000c*/ 	.byte	0x04, 0x11
        /*000e*/ 	.short	(.L_14 - .L_13)
	.align		4
.L_13:
        /*0010*/ 	.word	index@(_ZN7cutlass13device_kernelINS_4gemm6kernel13GemmUniversalIN4cute5tupleIJiiiiEEENS1_10collective13CollectiveMmaINS1_37MainloopSm90TmaGmmaWarpSpecializedFP8ILi3ENS5_IJNS4_1CILi1EEENSA_ILi2EEESB_EEENS1_32KernelTmaWarpSpecializedPingpongEEENS5_IJNSA_ILi64EEENSA_ILi128EEESH_EEENS_12float_e4m3_tENS5_IJlSB_lEEESJ_SK_NS4_8TiledMMAINS4_8MMA_AtomIJNS4_4SM904GMMA31MMA_64x128x32_F32E4M3E4M3_SS_TNILNSO_7ScaleInE1ELSQ_1EEEEEENS4_6LayoutINS5_IJSB_SB_SB_EEENS5_IJNSA_ILi0EEESV_SV_EEEEENS5_IJNS4_10UnderscoreESY_SY_EEEEENS4_23SM90_TMA_LOAD_MULTICASTENS4_14ComposedLayoutINS4_7SwizzleILi3ELi4ELi3EEENS4_18smem_ptr_flag_bitsILi8EEENST_INS5_IJNSA_ILi8EEESH_EEENS5_IJSH_SB_EEEEEEEvNS4_8identityENS4_13SM90_TMA_LOADES1B_vS1C_EENS_8epilogue10collective6detail29Sm90TmaWarpSpecializedAdapterINS1G_15DefaultEpilogueISJ_SK_SK_NS1F_6thread17LinearCombinationISJ_Li1EffLNS1K_9ScaleType4KindE0ELNS_15FloatRoundStyleE2ESJ_EENS1_15EpilogueDefaultEEEEEvvEEEEvNT_6ParamsE)
        /*0014*/ 	.word	0x00000000


	//----- nvinfo : EIATTR_MIN_STACK_SIZE
	.align		4
.L_14:
        /*0018*/ 	.byte	0x04, 0x12
        /*001a*/ 	.short	(.L_16 - .L_15)
	.align		4
.L_15:
        /*001c*/ 	.word	index@(_ZN7cutlass13device_kernelINS_4gemm6kernel13GemmUniversalIN4cute5tupleIJiiiiEEENS1_10collective13CollectiveMmaINS1_37MainloopSm90TmaGmmaWarpSpecializedFP8ILi3ENS5_IJNS4_1CILi1EEENSA_ILi2EEESB_EEENS1_32KernelTmaWarpSpecializedPingpongEEENS5_IJNSA_ILi64EEENSA_ILi128EEESH_EEENS_12float_e4m3_tENS5_IJlSB_lEEESJ_SK_NS4_8TiledMMAINS4_8MMA_AtomIJNS4_4SM904GMMA31MMA_64x128x32_F32E4M3E4M3_SS_TNILNSO_7ScaleInE1ELSQ_1EEEEEENS4_6LayoutINS5_IJSB_SB_SB_EEENS5_IJNSA_ILi0EEESV_SV_EEEEENS5_IJNS4_10UnderscoreESY_SY_EEEEENS4_23SM90_TMA_LOAD_MULTICASTENS4_14ComposedLayoutINS4_7SwizzleILi3ELi4ELi3EEENS4_18smem_ptr_flag_bitsILi8EEENST_INS5_IJNSA_ILi8EEESH_EEENS5_IJSH_SB_EEEEEEEvNS4_8identityENS4_13SM90_TMA_LOADES1B_vS1C_EENS_8epilogue10collective6detail29Sm90TmaWarpSpecializedAdapterINS1G_15DefaultEpilogueISJ_SK_SK_NS1F_6thread17LinearCombinationISJ_Li1EffLNS1K_9ScaleType4KindE0ELNS_15FloatRoundStyleE2ESJ_EENS1_15EpilogueDefaultEEEEEvvEEEEvNT_6ParamsE)
        /*0020*/ 	.word	0x00000000
.L_16:


//--------------------- .nv.compat                --------------------------
	.section	.nv.compat,"",@"SHT_CUDA_COMPAT_INFO"
	.align	4
        /*0000*/ 	.byte	0x02, 0x09, 0x01, 0x00, 0x02, 0x02, 0x04, 0x00, 0x02, 0x05, 0x05, 0x00, 0x03, 0x07, 0x01, 0x01
        /*0010*/ 	.byte	0x02, 0x03, 0x01, 0x00, 0x02, 0x06, 0x01, 0x00, 0x04, 0x0b, 0x08, 0x00, 0x00, 0x00, 0x00, 0x00
        /*0020*/ 	.byte	0x00, 0x00, 0x00, 0x00


//--------------------- .nv.info._ZN7cutlass13device_kernelINS_4gemm6kernel13GemmUniversalIN4cute5tupleIJiiiiEEENS1_10collective13CollectiveMmaINS1_37MainloopSm90TmaGmmaWarpSpecializedFP8ILi3ENS5_IJNS4_1CILi1EEENSA_ILi2EEESB_EEENS1_32KernelTmaWarpSpecializedPingpongEEENS5_IJNSA_ILi64EEENSA_ILi128EEESH_EEENS_12float_e4m3_tENS5_IJlSB_lEEESJ_SK_NS4_8TiledMMAINS4_8MMA_AtomIJNS4_4SM904GMMA31MMA_64x128x32_F32E4M3E4M3_SS_TNILNSO_7ScaleInE1ELSQ_1EEEEEENS4_6LayoutINS5_IJSB_SB_SB_EEENS5_IJNSA_ILi0EEESV_SV_EEEEENS5_IJNS4_10UnderscoreESY_SY_EEEEENS4_23SM90_TMA_LOAD_MULTICASTENS4_14ComposedLayoutINS4_7SwizzleILi3ELi4ELi3EEENS4_18smem_ptr_flag_bitsILi8EEENST_INS5_IJNSA_ILi8EEESH_EEENS5_IJSH_SB_EEEEEEEvNS4_8identityENS4_13SM90_TMA_LOADES1B_vS1C_EENS_8epilogue10collective6detail29Sm90TmaWarpSpecializedAdapterINS1G_15DefaultEpilogueISJ_SK_SK_NS1F_6thread17LinearCombinationISJ_Li1EffLNS1K_9ScaleType4KindE0ELNS_15FloatRoundStyleE2ESJ_EENS1_15EpilogueDefaultEEEEEvvEEEEvNT_6ParamsE --------------------------
	.section	.nv.info._ZN7cutlass13device_kernelINS_4gemm6kernel13GemmUniversalIN4cute5tupleIJiiiiEEENS1_10collective13CollectiveMmaINS1_37MainloopSm90TmaGmmaWarpSpecializedFP8ILi3ENS5_IJNS4_1CILi1EEENSA_ILi2EEESB_EEENS1_32KernelTmaWarpSpecializedPingpongEEENS5_IJNSA_ILi64EEENSA_ILi128EEESH_EEENS_12float_e4m3_tENS5_IJlSB_lEEESJ_SK_NS4_8TiledMMAINS4_8MMA_AtomIJNS4_4SM904GMMA31MMA_64x128x32_F32E4M3E4M3_SS_TNILNSO_7ScaleInE1ELSQ_1EEEEEENS4_6LayoutINS5_IJSB_SB_SB_EEENS5_IJNSA_ILi0EEESV_SV_EEEEENS5_IJNS4_10UnderscoreESY_SY_EEEEENS4_23SM90_TMA_LOAD_MULTICASTENS4_14ComposedLayoutINS4_7SwizzleILi3ELi4ELi3EEENS4_18smem_ptr_flag_bitsILi8EEENST_INS5_IJNSA_ILi8EEESH_EEENS5_IJSH_SB_EEEEEEEvNS4_8identityENS4_13SM90_TMA_LOADES1B_vS1C_EENS_8epilogue10collective6detail29Sm90TmaWarpSpecializedAdapterINS1G_15DefaultEpilogueISJ_SK_SK_NS1F_6thread17LinearCombinationISJ_Li1EffLNS1K_9ScaleType4KindE0ELNS_15FloatRoundStyleE2ESJ_EENS1_15EpilogueDefaultEEEEEvvEEEEvNT_6ParamsE,"",@"SHT_CUDA_INFO"
	.sectionflags	@""
	.align	4


	//----- nvinfo : EIATTR_CUDA_API_VERSION
	.align		4
        /*0000*/ 	.byte	0x04, 0x37
        /*0002*/ 	.short	(.L_18 - .L_17)
.L_17:
        /*0004*/ 	.word	0x00000082


	//----- nvinfo : EIATTR_KPARAM_INFO
	.align		4
.L_18:
        /*0008*/ 	.byte	0x04, 0x17
        /*000a*/ 	.short	(.L_20 - .L_19)
.L_19:
        /*000c*/ 	.word	0x00000000
        /*0010*/ 	.short	0x0000
        /*0012*/ 	.short	0x0070
        /*0014*/ 	.byte	0x00, 0xf0, 0x01, 0x10


	//----- nvinfo : EIATTR_SPARSE_MMA_MASK
	.align		4
.L_20:
        /*0018*/ 	.byte	0x03, 0x50
        /*001a*/ 	.short	0x0000


	//----- nvinfo : EIATTR_MAXREG_COUNT
	.align		4
        /*001c*/ 	.byte	0x03, 0x1b
        /*001e*/ 	.short	0x00a8


	//----- nvinfo : EIATTR_NUM_BARRIERS
	.align		4
        /*0020*/ 	.byte	0x02, 0x4c
        /*0022*/ 	.byte	0x01
	.zero		1


	//----- nvinfo : EIATTR_MERCURY_ISA_VERSION
	.align		4
        /*0024*/ 	.byte	0x03, 0x5f
        /*0026*/ 	.short	0x0101


	//----- nvinfo : EIATTR_INT_WARP_WIDE_INSTR_OFFSETS
	.align		4
        /*0028*/ 	.byte	0x04, 0x31
        /*002a*/ 	.short	(.L_22 - .L_21)


	//   ....[0]....
.L_21:
        /*002c*/ 	.word	0x00000490


	//   ....[1]....
        /*0030*/ 	.word	0x000004d0


	//   ....[2]....
        /*0034*/ 	.word	0x00000620


	//   ....[3]....
        /*0038*/ 	.word	0x00000630


	//   ....[4]....
        /*003c*/ 	.word	0x00000650


	//   ....[5]....
        /*0040*/ 	.word	0x00000660


	//   ....[6]....
        /*0044*/ 	.word	0x000006f0


	//   ....[7]....
        /*0048*/ 	.word	0x00000750


	//   ....[8]....
        /*004c*/ 	.word	0x000031d0


	//----- nvinfo : EIATTR_COOP_GROUP_MASK_REGIDS
	.align		4
.L_22:
        /*0050*/ 	.byte	0x04, 0x29
        /*0052*/ 	.short	(.L_24 - .L_23)


	//   ....[0]....
.L_23:
        /*0054*/ 	.word	0xffffffff


	//   ....[1]....
        /*0058*/ 	.word	0xffffffff


	//   ....[2]....
        /*005c*/ 	.word	0xffffffff


	//   ....[3]....
        /*0060*/ 	.word	0xffffffff


	//   ....[4]....
        /*0064*/ 	.word	0xffffffff


	//   ....[5]....
        /*0068*/ 	.word	0xffffffff


	//   ....[6]....
        /*006c*/ 	.word	0xffffffff


	//----- nvinfo : EIATTR_COOP_GROUP_INSTR_OFFSETS
	.align		4
.L_24:
        /*0070*/ 	.byte	0x04, 0x28
        /*0072*/ 	.short	(.L_26 - .L_25)


	//   ....[0]....
.L_25:
        /*0074*/ 	.word	0x00000060


	//   ....[1]....
        /*0078*/ 	.word	0x00000070


	//   ....[2]....
        /*007c*/ 	.word	0x00000130


	//   ....[3]....
        /*0080*/ 	.word	0x000002b0


	//   ....[4]....
        /*0084*/ 	.word	0x000002f0


	//   ....[5]....
        /*0088*/ 	.word	0x00000370


	//   ....[6]....
        /*008c*/ 	.word	0x000008b0


	//----- nvinfo : EIATTR_REG_RECONFIG
	.align		4
.L_26:
        /*0090*/ 	.byte	0x01, 0x54
	.zero		2


	//----- nvinfo : EIATTR_MBARRIER_INSTR_OFFSETS
	.align		4
        /*0094*/ 	.byte	0x04, 0x39
        /*0096*/ 	.short	(.L_28 - .L_27)


	//   ....[0]....
.L_27:
        /*0098*/ 	.word	0x00000240
        /*009c*/ 	.word	0x000000ff
        /*00a0*/ 	.word	0x00000000
        /*00a4*/ 	.short	0x0100
        /*00a6*/ 	.byte	0x08
	.zero		1


	//   ....[1]....
        /*00a8*/ 	.word	0x00000250
        /*00ac*/ 	.word	0x000000ff
        /*00b0*/ 	.word	0x00000018
        /*00b4*/ 	.short	0x0100
        /*00b6*/ 	.byte	0x08
	.zero		1


	//   ....[2]....
        /*00b8*/ 	.word	0x00000260
        /*00bc*/ 	.word	0x000000ff
        /*00c0*/ 	.word	0x00000008
        /*00c4*/ 	.short	0x0100
        /*00c6*/ 	.byte	0x08
	.zero		1


	//   ....[3]....
        /*00c8*/ 	.word	0x00000270
        /*00cc*/ 	.word	0x000000ff
        /*00d0*/ 	.word	0x00000020
        /*00d4*/ 	.short	0x0100
        /*00d6*/ 	.byte	0x08
	.zero		1


	//   ....[4]....
        /*00d8*/ 	.word	0x00000280
        /*00dc*/ 	.word	0x000000ff
        /*00e0*/ 	.word	0x00000010
        /*00e4*/ 	.short	0x0100
        /*00e6*/ 	.byte	0x08
	.zero		1


	//   ....[5]....
        /*00e8*/ 	.word	0x00000290
        /*00ec*/ 	.word	0x000000ff
        /*00f0*/ 	.word	0x00000028
        /*00f4*/ 	.short	0x0100
        /*00f6*/ 	.byte	0x08
	.zero		1


	//   ....[6]....
        /*00f8*/ 	.word	0x00000780
        /*00fc*/ 	.word	0x000000ff
        /*0100*/ 	.word	0x00000060
        /*0104*/ 	.short	0x0100
        /*0106*/ 	.byte	0x08
	.zero		1


	//   ....[7]....
        /*0108*/ 	.word	0x00000810
        /*010c*/ 	.word	0x000000ff
        /*0110*/ 	.word	0x00000068
        /*0114*/ 	.short	0x0100
        /*0116*/ 	.byte	0x08
	.zero		1


	//   ....[8]....
        /*0118*/ 	.word	0x00000830
        /*011c*/ 	.word	0x000000ff
        /*0120*/ 	.word	0x00000040
        /*0124*/ 	.short	0x0100
        /*0126*/ 	.byte	0x09
	.zero		1


	//   ....[9]....
        /*0128*/ 	.word	0x00000840
        /*012c*/ 	.word	0x000000ff
        /*0130*/ 	.word	0x00000048
        /*0134*/ 	.short	0x0100
        /*0136*/ 	.byte	0x09
	.zero		1


	//   ....[10]....
        /*0138*/ 	.word	0x00000850
        /*013c*/ 	.word	0x000000ff
        /*0140*/ 	.word	0x00000050
        /*0144*/ 	.short	0x0100
        /*0146*/ 	.byte	0x09
	.zero		1


	//   ....[11]....
        /*0148*/ 	.word	0x00000860
        /*014c*/ 	.word	0x000000ff
        /*0150*/ 	.word	0x00000058
        /*0154*/ 	.short	0x0100
        /*0156*/ 	.byte	0x09
	.zero		1


	//   ....[12]....
        /*0158*/ 	.word	0x000015c0
        /*015c*/ 	.word	0x000000ff
        /*0160*/ 	.word	0xfffffff8
        /*0164*/ 	.short	0x010a
        /*0166*/ 	.byte	0x0b
	.zero		1


	//   ....[13]....
        /*0168*/ 	.word	0x00001aa0
        /*016c*/ 	.word	0x000000ff
        /*0170*/ 	.word	0x00000000
        /*0174*/ 	.short	0x010a
        /*0176*/ 	.byte	0x06
	.zero		1


	//   ....[14]....
        /*0178*/ 	.word	0x00001ae0
        /*017c*/ 	.word	0x000000ff
        /*0180*/ 	.word	0x00000000
        /*0184*/ 	.short	0x010a
        /*0186*/ 	.byte	0x06
	.zero		1


	//   ....[15]....
        /*0188*/ 	.word	0x000024a0
        /*018c*/ 	.word	0x000000ff
        /*0190*/ 	.word	0x00000000
        /*0194*/ 	.short	0x010a
        /*0196*/ 	.byte	0x10
	.zero		1


	//   ....[16]....
        /*0198*/ 	.word	0x000024e0
        /*019c*/ 	.word	0x000000ff
        /*01a0*/ 	.word	0x00000000
        /*01a4*/ 	.short	0x010a
        /*01a6*/ 	.byte	0x10
	.zero		1


	//   ....[17]....
        /*01a8*/ 	.word	0x00002c00
        /*01ac*/ 	.word	0x00000015
        /*01b0*/ 	.word	0x00000000
        /*01b4*/ 	.short	0x0101
        /*01b6*/ 	.byte	0x3f
	.zero		1


	//   ....[18]....
        /*01b8*/ 	.word	0x00003170
        /*01bc*/ 	.word	0x00000013
        /*01c0*/ 	.word	0x00000000
        /*01c4*/ 	.short	0x0101
        /*01c6*/ 	.byte	0x16
	.zero		1


	//   ....[19]....
        /*01c8*/ 	.word	0x00003280
        /*01cc*/ 	.word	0x00000013
        /*01d0*/ 	.word	0x00000000
        /*01d4*/ 	.short	0x0101
        /*01d6*/ 	.byte	0x3f
	.zero		1


	//   ....[20]....
        /*01d8*/ 	.word	0x00003330
        /*01dc*/ 	.word	0x000000ff
        /*01e0*/ 	.word	0x00000008
        /*01e4*/ 	.short	0x010a
        /*01e6*/ 	.byte	0x0b
	.zero		1


	//   ....[21]....
        /*01e8*/ 	.word	0x00007bd0
        /*01ec*/ 	.word	0x00000004
        /*01f0*/ 	.word	0x00000000
        /*01f4*/ 	.short	0x0101
        /*01f6*/ 	.byte	0x16
	.zero		1


	//   ....[22]....
        /*01f8*/ 	.word	0x000084f0
        /*01fc*/ 	.word	0x00000013
        /*0200*/ 	.word	0x00000018
        /*0204*/ 	.short	0x010a
        /*0206*/ 	.byte	0x3f
	.zero		1


	//   ....[23]....
        /*0208*/ 	.word	0x00008880
        /*020c*/ 	.word	0x0000000a
        /*0210*/ 	.word	0x00000068
        /*0214*/ 	.short	0x0101
        /*0216*/ 	.byte	0x3f
	.zero		1


	//   ....[24]....
        /*0218*/ 	.word	0x00008fe0
        /*021c*/ 	.word	0x00000007
        /*0220*/ 	.word	0x00000000
        /*0224*/ 	.short	0x010a
        /*0226*/ 	.byte	0x3f
	.zero		1


	//   ....[25]....
        /*0228*/ 	.word	0x00009060
        /*022c*/ 	.word	0x00000006
        /*0230*/ 	.word	0x00000000
        /*0234*/ 	.short	0x010a
        /*0236*/ 	.byte	0x3f
	.zero		1


	//   ....[26]....
        /*0238*/ 	.word	0x000090f0
        /*023c*/ 	.word	0x00000003
        /*0240*/ 	.word	0x00000000
        /*0244*/ 	.short	0x010a
        /*0246*/ 	.byte	0x3f
	.zero		1


	//   ....[27]....
        /*0248*/ 	.word	0x00009160
        /*024c*/ 	.word	0x00000012
        /*0250*/ 	.word	0xfffffff8
        /*0254*/ 	.short	0x010a
        /*0256*/ 	.byte	0x3f
	.zero		1


	//   ....[28]....
        /*0258*/ 	.word	0x000091c0
        /*025c*/ 	.word	0x00000012
        /*0260*/ 	.word	0x00000000
        /*0264*/ 	.short	0x010a
        /*0266*/ 	.byte	0x3f
	.zero		1


	//   ....[29]....
        /*0268*/ 	.word	0x00009220
        /*026c*/ 	.word	0x00000015
        /*0270*/ 	.word	0x00000000
        /*0274*/ 	.short	0x010a
        /*0276*/ 	.byte	0x3f
	.zero		1


	//   ....[30]....
        /*0278*/ 	.word	0x00009280
        /*027c*/ 	.word	0x00000013
        /*0280*/ 	.word	0x00000008
        /*0284*/ 	.short	0x010a
        /*0286*/ 	.byte	0x3f
	.zero		1


	//   ....[31]....
        /*0288*/ 	.word	0x00009350
        /*028c*/ 	.word	0x00000013
        /*0290*/ 	.word	0x00000018
        /*0294*/ 	.short	0x010a
        /*0296*/ 	.byte	0x3f
	.zero		1


	//   ....[32]....
        /*0298*/ 	.word	0x00009430
        /*029c*/ 	.word	0x00000007
        /*02a0*/ 	.word	0x00000000
        /*02a4*/ 	.short	0x010a
        /*02a6*/ 	.byte	0x3f
	.zero		1


	//   ....[33]....
        /*02a8*/ 	.word	0x00009480
        /*02ac*/ 	.word	0x00000006
        /*02b0*/ 	.word	0x00000000
        /*02b4*/ 	.short	0x010a
        /*02b6*/ 	.byte	0x3f
	.zero		1


	//----- nvinfo : EIATTR_NUM_MBARRIERS
	.align		4
.L_28:
        /*02b8*/ 	.byte	0x03, 0x38
        /*02ba*/ 	.short	0x000c


	//----- nvinfo : EIATTR_EXIT_INSTR_OFFSETS
	.align		4
        /*02bc*/ 	.byte	0x04, 0x1c
        /*02be*/ 	.short	(.L_30 - .L_29)


	//   ....[0]....
.L_29:
        /*02c0*/ 	.word	0x00001300


	//   ....[1]....
        /*02c4*/ 	.word	0x00001360


	//   ....[2]....
        /*02c8*/ 	.word	0x000081e0


	//   ....[3]....
        /*02cc*/ 	.word	0x00008210


	//   ....[4]....
        /*02d0*/ 	.word	0x00009140


	//----- nvinfo : EIATTR_MAX_THREADS
	.align		4
.L_30:
        /*02d4*/ 	.byte	0x04, 0x05
        /*02d6*/ 	.short	(.L_32 - .L_31)
.L_31:
        /*02d8*/ 	.word	0x00000180
        /*02dc*/ 	.word	0x00000001
        /*02e0*/ 	.word	0x00000001


	//----- nvinfo : EIATTR_CRS_STACK_SIZE
	.align		4
.L_32:
        /*02e4*/ 	.byte	0x04, 0x1e
        /*02e6*/ 	.short	(.L_34 - .L_33)
.L_33:
        /*02e8*/ 	.word	0x00000000


	//----- nvinfo : EIATTR_CBANK_PARAM_SIZE
	.align		4
.L_34:
        /*02ec*/ 	.byte	0x03, 0x19
        /*02ee*/ 	.short	0x0470


	//----- nvinfo : EIATTR_PARAM_CBANK
	.align		4
        /*02f0*/ 	.byte	0x04, 0x0a
        /*02f2*/ 	.short	(.L_36 - .L_35)
	.align		4
.L_35:
        /*02f4*/ 	.word	index@(.nv.constant0._ZN7cutlass13device_kernelINS_4gemm6kernel13GemmUniversalIN4cute5tupleIJiiiiEEENS1_10collective13CollectiveMmaINS1_37MainloopSm90TmaGmmaWarpSpecializedFP8ILi3ENS5_IJNS4_1CILi1EEENSA_ILi2EEESB_EEENS1_32KernelTmaWarpSpecializedPingpongEEENS5_IJNSA_ILi64EEENSA_ILi128EEESH_EEENS_12float_e4m3_tENS5_IJlSB_lEEESJ_SK_NS4_8TiledMMAINS4_8MMA_AtomIJNS4_4SM904GMMA31MMA_64x128x32_F32E4M3E4M3_SS_TNILNSO_7ScaleInE1ELSQ_1EEEEEENS4_6LayoutINS5_IJSB_SB_SB_EEENS5_IJNSA_ILi0EEESV_SV_EEEEENS5_IJNS4_10UnderscoreESY_SY_EEEEENS4_23SM90_TMA_LOAD_MULTICASTENS4_14ComposedLayoutINS4_7SwizzleILi3ELi4ELi3EEENS4_18smem_ptr_flag_bitsILi8EEENST_INS5_IJNSA_ILi8EEESH_EEENS5_IJSH_SB_EEEEEEEvNS4_8identityENS4_13SM90_TMA_LOADES1B_vS1C_EENS_8epilogue10collective6detail29Sm90TmaWarpSpecializedAdapterINS1G_15DefaultEpilogueISJ_SK_SK_NS1F_6thread17LinearCombinationISJ_Li1EffLNS1K_9ScaleType4KindE0ELNS_15FloatRoundStyleE2ESJ_EENS1_15EpilogueDefaultEEEEEvvEEEEvNT_6ParamsE)
        /*02f8*/ 	.short	0x0210
        /*02fa*/ 	.short	0x0470


	//----- nvinfo : EIATTR_SW_WAR
	.align		4
.L_36:
        /*02fc*/ 	.byte	0x04, 0x36
        /*02fe*/ 	.short	(.L_38 - .L_37)
.L_37:
        /*0300*/ 	.word	0x00000008
.L_38:


//--------------------- .nv.callgraph             --------------------------
	.section	.nv.callgraph,"",@"SHT_CUDA_CALLGRAPH"
	.align	4
	.sectionentsize	8
	.align		4
        /*0000*/ 	.word	0x00000000
	.align		4
        /*0004*/ 	.word	0xffffffff
	.align		4
        /*0008*/ 	.word	0x00000000
	.align		4
        /*000c*/ 	.word	0xfffffffe
	.align		4
        /*0010*/ 	.word	0x00000000
	.align		4
        /*0014*/ 	.word	0xfffffffd
	.align		4
        /*0018*/ 	.word	0x00000000
	.align		4
        /*001c*/ 	.word	0xfffffffc


//--------------------- .nv.constant4             --------------------------
	.section	.nv.constant4,"a",@progbits
	.align	8
	.align		8
.nv.constant4:
        /*0000*/ 	.dword	_ZN39_INTERNAL_459f451f_4_k_cu_482fa394_27174cuda3std3__45__cpo5beginE
	.align		8
        /*0008*/ 	.dword	_ZN39_INTERNAL_459f451f_4_k_cu_482fa394_27174cuda3std3__45__cpo3endE
	.align		8
        /*0010*/ 	.dword	_ZN39_INTERNAL_459f451f_4_k_cu_482fa394_27174cuda3std3__45__cpo6cbeginE
	.align		8
        /*0018*/ 	.dword	_ZN39_INTERNAL_459f451f_4_k_cu_482fa394_27174cuda3std3__45__cpo4cendE
	.align		8
        /*0020*/ 	.dword	_ZN39_INTERNAL_459f451f_4_k_cu_482fa394_27174cuda3std3__441_GLOBAL__N__459f451f_4_k_cu_482fa394_27176ignoreE
	.align		8
        /*0028*/ 	.dword	_ZN39_INTERNAL_459f451f_4_k_cu_482fa394_27174cuda3std3__419piecewise_constructE
	.align		8
        /*0030*/ 	.dword	_ZN39_INTERNAL_459f451f_4_k_cu_482fa394_27174cuda3std3__48in_placeE
	.align		8
        /*0038*/ 	.dword	_ZN39_INTERNAL_459f451f_4_k_cu_482fa394_27174cuda3std6ranges3__45__cpo4swapE
	.align		8
        /*0040*/ 	.dword	_ZN39_INTERNAL_459f451f_4_k_cu_482fa394_27174cuda3std6ranges3__45__cpo9iter_moveE
	.align		8
        /*0048*/ 	.dword	_ZN39_INTERNAL_459f451f_4_k_cu_482fa394_27174cute7productE
	.align		8
        /*0050*/ 	.dword	_ZN39_INTERNAL_459f451f_4_k_cu_482fa394_27174cute1_E


//--------------------- .text._ZN7cutlass13device_kernelINS_4gemm6kernel13GemmUniversalIN4cute5tupleIJiiiiEEENS1_10collective13CollectiveMmaINS1_37MainloopSm90TmaGmmaWarpSpecializedFP8ILi3ENS5_IJNS4_1CILi1EEENSA_ILi2EEESB_EEENS1_32KernelTmaWarpSpecializedPingpongEEENS5_IJNSA_ILi64EEENSA_ILi128EEESH_EEENS_12float_e4m3_tENS5_IJlSB_lEEESJ_SK_NS4_8TiledMMAINS4_8MMA_AtomIJNS4_4SM904GMMA31MMA_64x128x32_F32E4M3E4M3_SS_TNILNSO_7ScaleInE1ELSQ_1EEEEEENS4_6LayoutINS5_IJSB_SB_SB_EEENS5_IJNSA_ILi0EEESV_SV_EEEEENS5_IJNS4_10UnderscoreESY_SY_EEEEENS4_23SM90_TMA_LOAD_MULTICASTENS4_14ComposedLayoutINS4_7SwizzleILi3ELi4ELi3EEENS4_18smem_ptr_flag_bitsILi8EEENST_INS5_IJNSA_ILi8EEESH_EEENS5_IJSH_SB_EEEEEEEvNS4_8identityENS4_13SM90_TMA_LOADES1B_vS1C_EENS_8epilogue10collective6detail29Sm90TmaWarpSpecializedAdapterINS1G_15DefaultEpilogueISJ_SK_SK_NS1F_6thread17LinearCombinationISJ_Li1EffLNS1K_9ScaleType4KindE0ELNS_15FloatRoundStyleE2ESJ_EENS1_15EpilogueDefaultEEEEEvvEEEEvNT_6ParamsE --------------------------
	.section	.text._ZN7cutlass13device_kernelINS_4gemm6kernel13GemmUniversalIN4cute5tupleIJiiiiEEENS1_10collective13CollectiveMmaINS1_37MainloopSm90TmaGmmaWarpSpecializedFP8ILi3ENS5_IJNS4_1CILi1EEENSA_ILi2EEESB_EEENS1_32KernelTmaWarpSpecializedPingpongEEENS5_IJNSA_ILi64EEENSA_ILi128EEESH_EEENS_12float_e4m3_tENS5_IJlSB_lEEESJ_SK_NS4_8TiledMMAINS4_8MMA_AtomIJNS4_4SM904GMMA31MMA_64x128x32_F32E4M3E4M3_SS_TNILNSO_7ScaleInE1ELSQ_1EEEEEENS4_6LayoutINS5_IJSB_SB_SB_EEENS5_IJNSA_ILi0EEESV_SV_EEEEENS5_IJNS4_10UnderscoreESY_SY_EEEEENS4_23SM90_TMA_LOAD_MULTICASTENS4_14ComposedLayoutINS4_7SwizzleILi3ELi4ELi3EEENS4_18smem_ptr_flag_bitsILi8EEENST_INS5_IJNSA_ILi8EEESH_EEENS5_IJSH_SB_EEEEEEEvNS4_8identityENS4_13SM90_TMA_LOADES1B_vS1C_EENS_8epilogue10collective6detail29Sm90TmaWarpSpecializedAdapterINS1G_15DefaultEpilogueISJ_SK_SK_NS1F_6thread17LinearCombinationISJ_Li1EffLNS1K_9ScaleType4KindE0ELNS_15FloatRoundStyleE2ESJ_EENS1_15EpilogueDefaultEEEEEvvEEEEvNT_6ParamsE,"ax",@progbits
	.align	128
.text._ZN7cutlass13device_kernelINS_4gemm6kernel13GemmUniversalIN4cute5tupleIJiiiiEEENS1_10collective13CollectiveMmaINS1_37MainloopSm90TmaGmmaWarpSpecializedFP8ILi3ENS5_IJNS4_1CILi1EEENSA_ILi2EEESB_EEENS1_32KernelTmaWarpSpecializedPingpongEEENS5_IJNSA_ILi64EEENSA_ILi128EEESH_EEENS_12float_e4m3_tENS5_IJlSB_lEEESJ_SK_NS4_8TiledMMAINS4_8MMA_AtomIJNS4_4SM904GMMA31MMA_64x128x32_F32E4M3E4M3_SS_TNILNSO_7ScaleInE1ELSQ_1EEEEEENS4_6LayoutINS5_IJSB_SB_SB_EEENS5_IJNSA_ILi0EEESV_SV_EEEEENS5_IJNS4_10UnderscoreESY_SY_EEEEENS4_23SM90_TMA_LOAD_MULTICASTENS4_14ComposedLayoutINS4_7SwizzleILi3ELi4ELi3EEENS4_18smem_ptr_flag_bitsILi8EEENST_INS5_IJNSA_ILi8EEESH_EEENS5_IJSH_SB_EEEEEEEvNS4_8identityENS4_13SM90_TMA_LOADES1B_vS1C_EENS_8epilogue10collective6detail29Sm90TmaWarpSpecializedAdapterINS1G_15DefaultEpilogueISJ_SK_SK_NS1F_6thread17LinearCombinationISJ_Li1EffLNS1K_9ScaleType4KindE0ELNS_15FloatRoundStyleE2ESJ_EENS1_15EpilogueDefaultEEEEEvvEEEEvNT_6ParamsE:
        .type           _ZN7cutlass13device_kernelINS_4gemm6kernel13GemmUniversalIN4cute5tupleIJiiiiEEENS1_10collective13CollectiveMmaINS1_37MainloopSm90TmaGmmaWarpSpecializedFP8ILi3ENS5_IJNS4_1CILi1EEENSA_ILi2EEESB_EEENS1_32KernelTmaWarpSpecializedPingpongEEENS5_IJNSA_ILi64EEENSA_ILi128EEESH_EEENS_12float_e4m3_tENS5_IJlSB_lEEESJ_SK_NS4_8TiledMMAINS4_8MMA_AtomIJNS4_4SM904GMMA31MMA_64x128x32_F32E4M3E4M3_SS_TNILNSO_7ScaleInE1ELSQ_1EEEEEENS4_6LayoutINS5_IJSB_SB_SB_EEENS5_IJNSA_ILi0EEESV_SV_EEEEENS5_IJNS4_10UnderscoreESY_SY_EEEEENS4_23SM90_TMA_LOAD_MULTICASTENS4_14ComposedLayoutINS4_7SwizzleILi3ELi4ELi3EEENS4_18smem_ptr_flag_bitsILi8EEENST_INS5_IJNSA_ILi8EEESH_EEENS5_IJSH_SB_EEEEEEEvNS4_8identityENS4_13SM90_TMA_LOADES1B_vS1C_EENS_8epilogue10collective6detail29Sm90TmaWarpSpecializedAdapterINS1G_15DefaultEpilogueISJ_SK_SK_NS1F_6thread17LinearCombinationISJ_Li1EffLNS1K_9ScaleType4KindE0ELNS_15FloatRoundStyleE2ESJ_EENS1_15EpilogueDefaultEEEEEvvEEEEvNT_6ParamsE,@function
        .size           _ZN7cutlass13device_kernelINS_4gemm6kernel13GemmUniversalIN4cute5tupleIJiiiiEEENS1_10collective13CollectiveMmaINS1_37MainloopSm90TmaGmmaWarpSpecializedFP8ILi3ENS5_IJNS4_1CILi1EEENSA_ILi2EEESB_EEENS1_32KernelTmaWarpSpecializedPingpongEEENS5_IJNSA_ILi64EEENSA_ILi128EEESH_EEENS_12float_e4m3_tENS5_IJlSB_lEEESJ_SK_NS4_8TiledMMAINS4_8MMA_AtomIJNS4_4SM904GMMA31MMA_64x128x32_F32E4M3E4M3_SS_TNILNSO_7ScaleInE1ELSQ_1EEEEEENS4_6LayoutINS5_IJSB_SB_SB_EEENS5_IJNSA_ILi0EEESV_SV_EEEEENS5_IJNS4_10UnderscoreESY_SY_EEEEENS4_23SM90_TMA_LOAD_MULTICASTENS4_14ComposedLayoutINS4_7SwizzleILi3ELi4ELi3EEENS4_18smem_ptr_flag_bitsILi8EEENST_INS5_IJNSA_ILi8EEESH_EEENS5_IJSH_SB_EEEEEEEvNS4_8identityENS4_13SM90_TMA_LOADES1B_vS1C_EENS_8epilogue10collective6detail29Sm90TmaWarpSpecializedAdapterINS1G_15DefaultEpilogueISJ_SK_SK_NS1F_6thread17LinearCombinationISJ_Li1EffLNS1K_9ScaleType4KindE0ELNS_15FloatRoundStyleE2ESJ_EENS1_15EpilogueDefaultEEEEEvvEEEEvNT_6ParamsE,(.L_x_206 - _ZN7cutlass13device_kernelINS_4gemm6kernel13GemmUniversalIN4cute5tupleIJiiiiEEENS1_10collective13CollectiveMmaINS1_37MainloopSm90TmaGmmaWarpSpecializedFP8ILi3ENS5_IJNS4_1CILi1EEENSA_ILi2EEESB_EEENS1_32KernelTmaWarpSpecializedPingpongEEENS5_IJNSA_ILi64EEENSA_ILi128EEESH_EEENS_12float_e4m3_tENS5_IJlSB_lEEESJ_SK_NS4_8TiledMMAINS4_8MMA_AtomIJNS4_4SM904GMMA31MMA_64x128x32_F32E4M3E4M3_SS_TNILNSO_7ScaleInE1ELSQ_1EEEEEENS4_6LayoutINS5_IJSB_SB_SB_EEENS5_IJNSA_ILi0EEESV_SV_EEEEENS5_IJNS4_10UnderscoreESY_SY_EEEEENS4_23SM90_TMA_LOAD_MULTICASTENS4_14ComposedLayoutINS4_7SwizzleILi3ELi4ELi3EEENS4_18smem_ptr_flag_bitsILi8EEENST_INS5_IJNSA_ILi8EEESH_EEENS5_IJSH_SB_EEEEEEEvNS4_8identityENS4_13SM90_TMA_LOADES1B_vS1C_EENS_8epilogue10collective6detail29Sm90TmaWarpSpecializedAdapterINS1G_15DefaultEpilogueISJ_SK_SK_NS1F_6thread17LinearCombinationISJ_Li1EffLNS1K_9ScaleType4KindE0ELNS_15FloatRoundStyleE2ESJ_EENS1_15EpilogueDefaultEEEEEvvEEEEvNT_6ParamsE)
        .other          _ZN7cutlass13device_kernelINS_4gemm6kernel13GemmUniversalIN4cute5tupleIJiiiiEEENS1_10collective13CollectiveMmaINS1_37MainloopSm90TmaGmmaWarpSpecializedFP8ILi3ENS5_IJNS4_1CILi1EEENSA_ILi2EEESB_EEENS1_32KernelTmaWarpSpecializedPingpongEEENS5_IJNSA_ILi64EEENSA_ILi128EEESH_EEENS_12float_e4m3_tENS5_IJlSB_lEEESJ_SK_NS4_8TiledMMAINS4_8MMA_AtomIJNS4_4SM904GMMA31MMA_64x128x32_F32E4M3E4M3_SS_TNILNSO_7ScaleInE1ELSQ_1EEEEEENS4_6LayoutINS5_IJSB_SB_SB_EEENS5_IJNSA_ILi0EEESV_SV_EEEEENS5_IJNS4_10UnderscoreESY_SY_EEEEENS4_23SM90_TMA_LOAD_MULTICASTENS4_14ComposedLayoutINS4_7SwizzleILi3ELi4ELi3EEENS4_18smem_ptr_flag_bitsILi8EEENST_INS5_IJNSA_ILi8EEESH_EEENS5_IJSH_SB_EEEEEEEvNS4_8identityENS4_13SM90_TMA_LOADES1B_vS1C_EENS_8epilogue10collective6detail29Sm90TmaWarpSpecializedAdapterINS1G_15DefaultEpilogueISJ_SK_SK_NS1F_6thread17LinearCombinationISJ_Li1EffLNS1K_9ScaleType4KindE0ELNS_15FloatRoundStyleE2ESJ_EENS1_15EpilogueDefaultEEEEEvvEEEEvNT_6ParamsE,@"STO_CUDA_ENTRY STV_DEFAULT"
_ZN7cutlass13device_kernelINS_4gemm6kernel13GemmUniversalIN4cute5tupleIJiiiiEEENS1_10collective13CollectiveMmaINS1_37MainloopSm90TmaGmmaWarpSpecializedFP8ILi3ENS5_IJNS4_1CILi1EEENSA_ILi2EEESB_EEENS1_32KernelTmaWarpSpecializedPingpongEEENS5_IJNSA_ILi64EEENSA_ILi128EEESH_EEENS_12float_e4m3_tENS5_IJlSB_lEEESJ_SK_NS4_8TiledMMAINS4_8MMA_AtomIJNS4_4SM904GMMA31MMA_64x128x32_F32E4M3E4M3_SS_TNILNSO_7ScaleInE1ELSQ_1EEEEEENS4_6LayoutINS5_IJSB_SB_SB_EEENS5_IJNSA_ILi0EEESV_SV_EEEEENS5_IJNS4_10UnderscoreESY_SY_EEEEENS4_23SM90_TMA_LOAD_MULTICASTENS4_14ComposedLayoutINS4_7SwizzleILi3ELi4ELi3EEENS4_18smem_ptr_flag_bitsILi8EEENST_INS5_IJNSA_ILi8EEESH_EEENS5_IJSH_SB_EEEEEEEvNS4_8identityENS4_13SM90_TMA_LOADES1B_vS1C_EENS_8epilogue10collective6detail29Sm90TmaWarpSpecializedAdapterINS1G_15DefaultEpilogueISJ_SK_SK_NS1F_6thread17LinearCombinationISJ_Li1EffLNS1K_9ScaleType4KindE0ELNS_15FloatRoundStyleE2ESJ_EENS1_15EpilogueDefaultEEEEEvvEEEEvNT_6ParamsE:
[----:B------:R-:W-:Y:S01]  /*0000*/  LDC R1, c[0x0][0x28] ;  /* 0x00000a00ff017b82 */ /* 0x000fe20000000800 */
[----:B------:R-:W0:Y:S01]  /*0010*/  S2R R16, SR_TID.X ;  /* 0x0000000000107919 */ /* 0x000e220000002100 */
[----:B------:R-:W-:Y:S01]  /*0020*/  ELECT P0, URZ, PT ;  /* 0x00000000003f782f */ /* 0x000fe20003800000 */
[----:B------:R-:W-:Y:S01]  /*0030*/  BSSY B0, `(.L_x_0) ;  /* 0x000000f000007945 */ /* 0x000fe20003800000 */
[--C-:B0-----:R-:W-:Y:S02]  /*0040*/  SHF.R.U32.HI R0, RZ, 0x5, R16.reuse ;  /* 0x00000005ff007819 */ /* 0x101fe40000011610 */
[----:B------:R-:W-:-:S03]  /*0050*/  SHF.R.U32.HI R4, RZ, 0x7, R16 ;  /* 0x00000007ff047819 */ /* 0x000fc60000011610 */
[----:B------:R-:W0:Y:S04]  /*0060*/  SHFL.IDX PT, R2, R0, RZ, 0x1f ;  /* 0x00001fff00027589 */ /* 0x000e2800000e0000 */
[----:B------:R1:W2:Y:S01]  /*0070*/  SHFL.IDX PT, R5, R4, RZ, 0x1f ;  /* 0x00001fff04057589 */ /* 0x0002a200000e0000 */
[----:B0-----:R-:W-:-:S13]  /*0080*/  ISETP.NE.OR P0, PT, R2, RZ, !P0 ;  /* 0x000000ff0200720c */ /* 0x001fda0004705670 */
[----:B-12---:R-:W-:Y:S05]  /*0090*/  @P0 BRA `(.L_x_1) ;  /* 0x0000000000200947 */ /* 0x006fea0003800000 */
[----:B------:R-:W-:Y:S02]  /*00a0*/  ULDC.64 UR4, c[0x0][0x198] ;  /* 0x0000660000047ab9 */ /* 0x000fe40000000a00 */
[----:B------:R-:W-:Y:S02]  /*00b0*/  UIADD3 UR6, UP0, UR4, 0xf0, URZ ;  /* 0x000000f004067890 */ /* 0x000fe4000ff1e03f */
[----:B------:R-:W-:Y:S02]  /*00c0*/  UIADD3 UR4, UP1, UR4, 0x1f0, URZ ;  /* 0x000001f004047890 */ /* 0x000fe4000ff3e03f */
[----:B------:R-:W-:Y:S02]  /*00d0*/  UIADD3.X UR7, URZ, UR5, URZ, UP0, !UPT ;  /* 0x000000053f077290 */ /* 0x000fe400087fe43f */
[----:B------:R-:W-:-:S07]  /*00e0*/  UIADD3.X UR5, URZ, UR5, URZ, UP1, !UPT ;  /* 0x000000053f057290 */ /* 0x000fce0008ffe43f */
[----:B------:R0:W-:Y:S02]  /*00f0*/  UTMACCTL.PF [UR6] ;  /* 0x00000000060079b9 */ /* 0x0001e40008040000 */
[----:B------:R0:W-:Y:S02]  /*0100*/  UTMACCTL.PF [UR4] ;  /* 0x00000000040079b9 */ /* 0x0001e40008040000 */
[----:B0-----:R-:W-:Y:S01]  /*0110*/  NOP ;  /* 0x0000000000007918 */ /* 0x001fe20000000000 */
.L_x_1:
[----:B------:R-:W-:Y:S05]  /*0120*/  BSYNC B0 ;  /* 0x0000000000007941 */ /* 0x000fea0003800000 */
.L_x_0:
[----:B------:R-:W0:Y:S01]  /*0130*/  SHFL.IDX PT, R6, R0, RZ, 0x1f ;  /* 0x00001fff00067589 */ /* 0x000e2200000e0000 */
[----:B------:R-:W-:Y:S02]  /*0140*/  SHF.R.S32.HI R3, RZ, 0x1f, R16 ;  /* 0x0000001fff037819 */ /* 0x000fe40000011410 */
[----:B0-----:R-:W-:-:S13]  /*0150*/  ISETP.NE.AND P0, PT, R6, RZ, PT ;  /* 0x000000ff0600720c */ /* 0x001fda0003f05270 */
[----:B------:R-:W-:Y:S05]  /*0160*/  @P0 BRA `(.L_x_2) ;  /* 0x0000000000500947 */ /* 0x000fea0003800000 */
[----:B------:R-:W0:Y:S01]  /*0170*/  S2UR UR8, SR_CgaCtaId ;  /* 0x00000000000879c3 */ /* 0x000e220000008800 */
[----:B------:R-:W-:Y:S01]  /*0180*/  UMOV UR4, 0x400 ;  /* 0x0000040000047882 */ /* 0x000fe20000000000 */
[----:B------:R-:W-:Y:S01]  /*0190*/  UMOV UR5, 0x1 ;  /* 0x0000000100057882 */ /* 0x000fe20000000000 */
[----:B------:R-:W-:Y:S01]  /*01a0*/  UMOV UR6, 0x2 ;  /* 0x0000000200067882 */ /* 0x000fe20000000000 */
[----:B------:R-:W-:Y:S01]  /*01b0*/  ELECT P0, URZ, PT ;  /* 0x00000000003f782f */ /* 0x000fe20003800000 */
[----:B------:R-:W-:-:S04]  /*01c0*/  UIADD3 UR6, -UR6, 0x100000, URZ ;  /* 0x0010000006067890 */ /* 0x000fc8000fffe13f */
[----:B------:R-:W-:Y:S02]  /*01d0*/  USHF.L.U32 UR7, UR6, 0xb, URZ ;  /* 0x0000000b06077899 */ /* 0x000fe4000800063f */
[----:B------:R-:W-:Y:S02]  /*01e0*/  USHF.L.U32 UR6, UR6, 0x1, URZ ;  /* 0x0000000106067899 */ /* 0x000fe4000800063f */
[----:B0-----:R-:W-:Y:S02]  /*01f0*/  ULEA UR8, UR8, UR4, 0x18 ;  /* 0x0000000408087291 */ /* 0x001fe4000f8ec03f */
[----:B------:R-:W-:-:S04]  /*0200*/  UIADD3 UR4, -UR5, 0x100000, URZ ;  /* 0x0010000005047890 */ /* 0x000fc8000fffe13f */
[----:B------:R-:W-:Y:S02]  /*0210*/  USHF.L.U32 UR5, UR4, 0xb, URZ ;  /* 0x0000000b04057899 */ /* 0x000fe4000800063f */
[----:B------:R-:W-:Y:S01]  /*0220*/  USHF.L.U32 UR4, UR4, 0x1, URZ ;  /* 0x0000000104047899 */ /* 0x000fe2000800063f */
[----:B------:R-:W0:Y:S11]  /*0230*/  FENCE.VIEW.ASYNC.S ;  /* 0x00000000000073c6 */ /* 0x000e360000000000 */
[----:B0-----:R0:W1:Y:S01]  /*0240*/  SYNCS.EXCH.64 URZ, [UR8], UR4 ;  /* 0x00000004083f75b2 */ /* 0x0010620008000100 */
[----:B------:R0:W2:Y:S01]  /*0250*/  SYNCS.EXCH.64 URZ, [UR8+0x18], UR6 ;  /* 0x00001806083f75b2 */ /* 0x0000a20008000100 */
[----:B------:R0:W3:Y:S01]  /*0260*/  SYNCS.EXCH.64 URZ, [UR8+0x8], UR4 ;  /* 0x00000804083f75b2 */ /* 0x0000e20008000100 */
[----:B------:R0:W4:Y:S01]  /*0270*/  SYNCS.EXCH.64 URZ, [UR8+0x20], UR6 ;  /* 0x00002006083f75b2 */ /* 0x0001220008000100 */
[----:B------:R0:W0:Y:S01]  /*0280*/  SYNCS.EXCH.64 URZ, [UR8+0x10], UR4 ;  /* 0x00001004083f75b2 */ /* 0x0000220008000100 */
[----:B------:R0:W0:Y:S01]  /*0290*/  SYNCS.EXCH.64 URZ, [UR8+0x28], UR6 ;  /* 0x00002806083f75b2 */ /* 0x0000220008000100 */
[----:B------:R-:W-:Y:S01]  /*02a0*/  NOP ;  /* 0x0000000000007918 */ /* 0x000fe20000000000 */
.L_x_2:
[----:B------:R-:W5:Y:S01]  /*02b0*/  SHFL.IDX PT, R10, R0, RZ, 0x1f ;  /* 0x00001fff000a7589 */ /* 0x000f6200000e0000 */
[----:B------:R-:W-:Y:S01]  /*02c0*/  LEA.HI R3, R3, R16, RZ, 0x7 ;  /* 0x0000001003037211 */ /* 0x000fe200078f38ff */
[----:B------:R-:W1:Y:S01]  /*02d0*/  S2UR UR13, SR_CTAID.X ;  /* 0x00000000000d79c3 */ /* 0x000e620000002500 */
[----:B------:R-:W-:Y:S01]  /*02e0*/  ELECT P0, URZ, PT ;  /* 0x00000000003f782f */ /* 0x000fe20003800000 */
[----:B------:R-:W2:Y:S01]  /*02f0*/  SHFL.IDX PT, R9, R0, RZ, 0x1f ;  /* 0x00001fff00097589 */ /* 0x000ea200000e0000 */
[----:B------:R-:W-:Y:S02]  /*0300*/  LOP3.LUT R3, R3, 0xffffff80, RZ, 0xc0, !PT ;  /* 0xffffff8003037812 */ /* 0x000fe400078ec0ff */
[----:B------:R-:W-:Y:S01]  /*0310*/  ELECT P1, URZ, PT ;  /* 0x00000000003f782f */ /* 0x000fe20003820000 */
[----:B------:R-:W-:Y:S01]  /*0320*/  NOP ;  /* 0x0000000000007918 */ /* 0x000fe20000000000 */
[----:B------:R-:W3:Y:S01]  /*0330*/  S2R R12, SR_CTAID.Y ;  /* 0x00000000000c7919 */ /* 0x000ee20000002600 */
[----:B0-----:R-:W-:Y:S01]  /*0340*/  ULDC UR4, c[0x0][0x150] ;  /* 0x0000540000047ab9 */ /* 0x001fe20000000800 */
[----:B------:R-:W-:Y:S01]  /*0350*/  IMAD.IADD R14, R16, 0x1, -R3 ;  /* 0x00000001100e7824 */ /* 0x000fe200078e0a03 */
[----:B------:R-:W0:Y:S01]  /*0360*/  LDC R25, c[0x0][0x148] ;  /* 0x00005200ff197b82 */ /* 0x000e220000000800 */
[----:B------:R3:W4:Y:S01]  /*0370*/  SHFL.IDX PT, R11, R4, RZ, 0x1f ;  /* 0x00001fff040b7589 */ /* 0x00072200000e0000 */
[----:B------:R-:W-:Y:S01]  /*0380*/  UMOV UR12, 0x80 ;  /* 0x00000080000c7882 */ /* 0x000fe20000000000 */
[----:B------:R-:W-:Y:S01]  /*0390*/  NOP ;  /* 0x0000000000007918 */ /* 0x000fe20000000000 */
[----:B------:R-:W-:Y:S01]  /*03a0*/  SHF.R.S32.HI R23, RZ, 0x1f, R14 ;  /* 0x0000001fff177819 */ /* 0x000fe2000001140e */
[C---:B------:R-:W-:Y:S01]  /*03b0*/  VIADD R38, R5.reuse, 0xffffffff ;  /* 0xffffffff05267836 */ /* 0x040fe20000000000 */
[----:B------:R-:W-:-:S02]  /*03c0*/  ISETP.NE.AND P2, PT, R5, RZ, PT ;  /* 0x000000ff0500720c */ /* 0x000fc40003f45270 */
[----:B------:R-:W-:Y:S02]  /*03d0*/  LEA.HI R3, R23, R14, RZ, 0x3 ;  /* 0x0000000e17037211 */ /* 0x000fe400078f18ff */
[----:B------:R-:W-:Y:S02]  /*03e0*/  ISETP.GE.U32.AND P5, PT, R38, 0x2, PT ;  /* 0x000000022600780c */ /* 0x000fe40003fa6070 */
[--C-:B------:R-:W-:Y:S02]  /*03f0*/  SHF.R.S32.HI R7, RZ, 0x3, R3.reuse ;  /* 0x00000003ff077819 */ /* 0x100fe40000011403 */
[----:B-----5:R-:W-:Y:S02]  /*0400*/  ISETP.NE.OR P0, PT, R10, RZ, !P0 ;  /* 0x000000ff0a00720c */ /* 0x020fe40004705670 */
[----:B------:R-:W-:Y:S01]  /*0410*/  SHF.R.S32.HI R8, RZ, 0x1f, R3 ;  /* 0x0000001fff087819 */ /* 0x000fe20000011403 */
[----:B------:R-:W5:Y:S01]  /*0420*/  LDC R10, c[0x0][0x140] ;  /* 0x00005000ff0a7b82 */ /* 0x000f620000000800 */
[----:B--2---:R-:W-:-:S02]  /*0430*/  ISETP.NE.OR P1, PT, R9, RZ, !P1 ;  /* 0x000000ff0900720c */ /* 0x004fc40004f25670 */
[----:B------:R-:W-:Y:S02]  /*0440*/  LEA.HI R8, R8, R7, RZ, 0x2 ;  /* 0x0000000708087211 */ /* 0x000fe400078f10ff */
[----:B-1----:R-:W-:Y:S02]  /*0450*/  I2FP.F32.U32 R0, UR13 ;  /* 0x0000000d00007c45 */ /* 0x002fe40008201000 */
[----:B------:R-:W-:Y:S01]  /*0460*/  LOP3.LUT R8, R8, 0xfffffffc, RZ, 0xc0, !PT ;  /* 0xfffffffc08087812 */ /* 0x000fe200078ec0ff */
[----:B------:R-:W1:Y:S01]  /*0470*/  LDC R9, c[0x0][0x144] ;  /* 0x00005100ff097b82 */ /* 0x000e620000000800 */
[----:B------:R-:W-:Y:S01]  /*0480*/  SHF.R.S32.HI R3, RZ, 0x1f, R2 ;  /* 0x0000001fff037819 */ /* 0x000fe20000011402 */
[----:B------:R-:W-:Y:S01]  /*0490*/  VOTEU.ALL UP0, P0 ;  /* 0x00000000003f7886 */ /* 0x000fe20000000000 */
[----:B------:R-:W-:Y:S01]  /*04a0*/  FMUL R0, R0, UR4 ;  /* 0x0000000400007c20 */ /* 0x000fe20008400000 */
[----:B---3--:R-:W-:Y:S01]  /*04b0*/  I2FP.F32.U32 R4, R12 ;  /* 0x0000000c00047245 */ /* 0x008fe20000201000 */
[----:B------:R-:W-:Y:S01]  /*04c0*/  ULDC UR4, c[0x0][0x154] ;  /* 0x0000550000047ab9 */ /* 0x000fe20000000800 */
[----:B------:R-:W-:Y:S01]  /*04d0*/  VOTEU.ALL UP1, P1 ;  /* 0x00000000003f7886 */ /* 0x000fe20000820000 */
[----:B------:R-:W-:Y:S01]  /*04e0*/  IMAD.IADD R8, R7, 0x1, -R8 ;  /* 0x0000000107087824 */ /* 0x000fe200078e0a08 */
[----:B------:R-:W2:Y:S01]  /*04f0*/  @!UP0 S2UR UR7, SR_CgaCtaId ;  /* 0x00000000000789c3 */ /* 0x000ea20000008800 */
[----:B------:R-:W-:Y:S01]  /*0500*/  SHF.R.S32.HI R7, RZ, 0x1f, R6 ;  /* 0x0000001fff077819 */ /* 0x000fe20000011406 */
[----:B------:R-:W-:Y:S01]  /*0510*/  FMUL R4, R4, UR4 ;  /* 0x0000000404047c20 */ /* 0x000fe20008400000 */
[----:B------:R-:W-:Y:S01]  /*0520*/  LEA.HI R3, R3, R2, RZ, 0x2 ;  /* 0x0000000203037211 */ /* 0x000fe200078f10ff */
[----:B------:R-:W3:Y:S01]  /*0530*/  F2I.U32.TRUNC.NTZ R0, R0 ;  /* 0x0000000000007305 */ /* 0x000ee2000020f000 */
[----:B------:R-:W-:Y:S01]  /*0540*/  LEA.HI R7, R7, R6, RZ, 0x2 ;  /* 0x0000000607077211 */ /* 0x000fe200078f10ff */
[----:B------:R-:W-:Y:S01]  /*0550*/  UMOV UR4, 0x20 ;  /* 0x0000002000047882 */ /* 0x000fe20000000000 */
[----:B------:R-:W-:Y:S01]  /*0560*/  LOP3.LUT R3, R3, 0xfffffffc, RZ, 0xc0, !PT ;  /* 0xfffffffc03037812 */ /* 0x000fe200078ec0ff */
[----:B------:R-:W4:Y:S01]  /*0570*/  @!UP1 S2UR UR10, SR_CgaCtaId ;  /* 0x00000000000a99c3 */ /* 0x000f220000008800 */
[----:B------:R-:W-:Y:S01]  /*0580*/  LOP3.LUT R7, R7, 0x3ffffffc, RZ, 0xc0, !PT ;  /* 0x3ffffffc07077812 */ /* 0x000fe200078ec0ff */
[----:B------:R-:W-:Y:S01]  /*0590*/  @!UP0 UMOV UR6, 0x400 ;  /* 0x0000040000068882 */ /* 0x000fe20000000000 */
[----:B------:R-:W-:-:S04]  /*05a0*/  @!UP0 UIADD3 UR4, -UR4, 0x100000, URZ ;  /* 0x0010000004048890 */ /* 0x000fc8000fffe13f */
[----:B------:R-:W-:Y:S02]  /*05b0*/  @!UP0 USHF.L.U32 UR5, UR4, 0xb, URZ ;  /* 0x0000000b04058899 */ /* 0x000fe4000800063f */
[----:B------:R-:W-:Y:S01]  /*05c0*/  @!UP0 USHF.L.U32 UR4, UR4, 0x1, URZ ;  /* 0x0000000104048899 */ /* 0x000fe2000800063f */
[----:B------:R-:W0:Y:S01]  /*05d0*/  F2I.U32.TRUNC.NTZ R4, R4 ;  /* 0x0000000400047305 */ /* 0x000e22000020f000 */
[----:B------:R-:W-:Y:S01]  /*05e0*/  IMAD.IADD R17, R2, 0x1, -R3 ;  /* 0x0000000102117824 */ /* 0x000fe200078e0a03 */
[----:B------:R-:W-:Y:S01]  /*05f0*/  @!UP1 UMOV UR9, 0x400 ;  /* 0x0000040000099882 */ /* 0x000fe20000000000 */
[----:B------:R-:W-:Y:S01]  /*0600*/  IMAD.IADD R7, R6, 0x1, -R7 ;  /* 0x0000000106077824 */ /* 0x000fe200078e0a07 */
[----:B-----5:R-:W-:Y:S01]  /*0610*/  ISETP.EQ.U32.AND P4, PT, R10, 0x1, PT ;  /* 0x000000010a00780c */ /* 0x020fe20003f82070 */
[----:B------:R-:W-:Y:S01]  /*0620*/  VOTEU.ALL UP2, P1 ;  /* 0x00000000003f7886 */ /* 0x000fe20000840000 */
[----:B------:R-:W-:Y:S01]  /*0630*/  VOTEU.ALL UP3, P1 ;  /* 0x00000000003f7886 */ /* 0x000fe20000860000 */
[----:B------:R-:W-:Y:S01]  /*0640*/  IMAD R7, R7, 0x4, R8 ;  /* 0x0000000407077824 */ /* 0x000fe200078e0208 */
[----:B------:R-:W-:Y:S01]  /*0650*/  VOTEU.ALL UP4, P1 ;  /* 0x00000000003f7886 */ /* 0x000fe20000880000 */
[----:B------:R-:W-:Y:S01]  /*0660*/  VOTEU.ALL UP5, P1 ;  /* 0x00000000003f7886 */ /* 0x000fe200008a0000 */
[----:B------:R-:W-:Y:S01]  /*0670*/  ISETP.NE.AND P1, PT, R17, 0x3, PT ;  /* 0x000000031100780c */ /* 0x000fe20003f25270 */
[----:B------:R-:W-:Y:S01]  /*0680*/  IMAD.SHL.U32 R10, R7, 0x4, RZ ;  /* 0x00000004070a7824 */ /* 0x000fe200078e00ff */
[----:B--2---:R-:W-:Y:S01]  /*0690*/  @!UP0 ULEA UR8, UR7, UR6, 0x18 ;  /* 0x0000000607088291 */ /* 0x004fe2000f8ec03f */
[----:B---3--:R-:W-:Y:S01]  /*06a0*/  IMAD.MOV R0, RZ, RZ, -R0 ;  /* 0x000000ffff007224 */ /* 0x008fe200078e0a00 */
[----:B------:R-:W-:-:S04]  /*06b0*/  @!UP1 UIADD3 UR6, -UR12, 0x100000, URZ ;  /* 0x001000000c069890 */ /* 0x000fc8000fffe13f */
[----:B------:R-:W-:Y:S02]  /*06c0*/  @!UP1 USHF.L.U32 UR7, UR6, 0xb, URZ ;  /* 0x0000000b06079899 */ /* 0x000fe4000800063f */
[----:B------:R-:W-:Y:S01]  /*06d0*/  @!UP1 USHF.L.U32 UR6, UR6, 0x1, URZ ;  /* 0x0000000106069899 */ /* 0x000fe2000800063f */
[----:B0-----:R-:W-:Y:S01]  /*06e0*/  IMAD.MOV R24, RZ, RZ, -R4 ;  /* 0x000000ffff187224 */ /* 0x001fe200078e0a04 */
[----:B------:R-:W-:Y:S01]  /*06f0*/  VOTEU.ALL UP0, P0 ;  /* 0x00000000003f7886 */ /* 0x000fe20000000000 */
[----:B------:R-:W-:Y:S01]  /*0700*/  LOP3.LUT R10, R7, 0xc, R10, 0x78, !PT ;  /* 0x0000000c070a7812 */ /* 0x000fe200078e780a */
[----:B-1----:R-:W-:Y:S01]  /*0710*/  IMAD R22, R9, R0, UR13 ;  /* 0x0000000d09167e24 */ /* 0x002fe2000f8e0200 */
[----:B------:R-:W-:Y:S01]  /*0720*/  ISETP.EQ.OR P1, PT, R17, RZ, !P1 ;  /* 0x000000ff1100720c */ /* 0x000fe20004f22670 */
[----:B----4-:R-:W-:Y:S01]  /*0730*/  @!UP1 ULEA UR9, UR10, UR9, 0x18 ;  /* 0x000000090a099291 */ /* 0x010fe2000f8ec03f */
[----:B------:R-:W-:Y:S01]  /*0740*/  IMAD R3, R25, R24, R12 ;  /* 0x0000001819037224 */ /* 0x000fe200078e020c */
[----:B------:R-:W-:Y:S01]  /*0750*/  VOTEU.ALL UP1, P0 ;  /* 0x00000000003f7886 */ /* 0x000fe20000020000 */
[----:B------:R-:W-:Y:S01]  /*0760*/  LOP3.LUT P0, RZ, R14, 0x7, RZ, 0xc0, !PT ;  /* 0x000000070eff7812 */ /* 0x000fe2000780c0ff */
[----:B------:R-:W0:Y:S02]  /*0770*/  FENCE.VIEW.ASYNC.S ;  /* 0x00000000000073c6 */ /* 0x000e240000000000 */
[----:B0-----:R0:W1:Y:S01]  /*0780*/  @!UP0 SYNCS.EXCH.64 URZ, [UR8+0x60], UR4 ;  /* 0x00006004083f85b2 */ /* 0x0010620008000100 */
[----:B------:R-:W-:-:S02]  /*0790*/  ISETP.EQ.AND P1, PT, R5, RZ, P1 ;  /* 0x000000ff0500720c */ /* 0x000fc40000f22270 */
[----:B------:R-:W-:Y:S02]  /*07a0*/  ISETP.NE.AND P3, PT, R3, R10, PT ;  /* 0x0000000a0300720c */ /* 0x000fe40003f65270 */
[----:B------:R-:W-:Y:S02]  /*07b0*/  ISETP.LT.U32.AND P0, PT, R10, 0x2, !P0 ;  /* 0x000000020a00780c */ /* 0x000fe40004701070 */
[----:B------:R-:W-:Y:S02]  /*07c0*/  ISETP.EQ.OR P3, PT, R22, RZ, !P3 ;  /* 0x000000ff1600720c */ /* 0x000fe40005f62670 */
[----:B------:R-:W-:Y:S02]  /*07d0*/  SEL R7, RZ, 0x1, !P1 ;  /* 0x00000001ff077807 */ /* 0x000fe40004800000 */
[----:B------:R-:W-:Y:S02]  /*07e0*/  R2UR UR11, R11 ;  /* 0x000000000b0b72ca */ /* 0x000fe400000e0000 */
[----:B------:R-:W-:-:S02]  /*07f0*/  PLOP3.LUT P0, PT, P0, P3, PT, 0x80, 0x0 ;  /* 0x000000000000781c */ /* 0x000fc40000707070 */
[----:B------:R-:W-:Y:S01]  /*0800*/  SEL R7, R7, 0x2, P5 ;  /* 0x0000000207077807 */ /* 0x000fe20002800000 */
[----:B------:R0:W2:Y:S01]  /*0810*/  @!UP1 SYNCS.EXCH.64 URZ, [UR8+0x68], UR4 ;  /* 0x00006804083f95b2 */ /* 0x0000a20008000100 */
[----:B------:R-:W-:Y:S01]  /*0820*/  NOP ;  /* 0x0000000000007918 */ /* 0x000fe20000000000 */
[----:B------:R0:W3:Y:S01]  /*0830*/  @!UP2 SYNCS.EXCH.64 URZ, [UR9+0x40], UR6 ;  /* 0x00004006093fa5b2 */ /* 0x0000e20008000100 */
[----:B------:R0:W4:Y:S01]  /*0840*/  @!UP3 SYNCS.EXCH.64 URZ, [UR9+0x48], UR6 ;  /* 0x00004806093fb5b2 */ /* 0x0001220008000100 */
[----:B------:R0:W0:Y:S01]  /*0850*/  @!UP4 SYNCS.EXCH.64 URZ, [UR9+0x50], UR6 ;  /* 0x00005006093fc5b2 */ /* 0x0000220008000100 */
[----:B------:R0:W0:Y:S01]  /*0860*/  @!UP5 SYNCS.EXCH.64 URZ, [UR9+0x58], UR6 ;  /* 0x00005806093fd5b2 */ /* 0x0000220008000100 */
[----:B------:R-:W-:Y:S01]  /*0870*/  NOP ;  /* 0x0000000000007918 */ /* 0x000fe20000000000 */
[----:B------:R-:W-:Y:S05]  /*0880*/  @!P4 BRA `(.L_x_3) ;  /* 0x000000000008c947 */ /* 0x000fea0003800000 */
[----:B01234-:R-:W-:Y:S01]  /*0890*/  UCGABAR_ARV ;  /* 0x00000000000079c7 */ /* 0x01ffe20008000000 */
[----:B------:R-:W-:Y:S05]  /*08a0*/  BRA `(.L_x_4) ;  /* 0x0000000000047947 */ /* 0x000fea0003800000 */
.L_x_3:
[----:B01234-:R-:W-:Y:S01]  /*08b0*/  NOP ;  /* 0x0000000000007918 */ /* 0x01ffe20000000000 */
.L_x_4:
[----:B------:R-:W-:Y:S01]  /*08c0*/  ULDC.64 UR4, c[0x0][0x598] ;  /* 0x0001660000047ab9 */ /* 0x000fe20000000a00 */
[----:B------:R-:W-:Y:S01]  /*08d0*/  ULDC.64 UR14, c[0x0][0x208] ;  /* 0x00008200000e7ab9 */ /* 0x000fe20000000a00 */
[----:B------:R-:W-:-:S04]  /*08e0*/  ISETP.NE.U32.AND P1, PT, RZ, UR4, PT ;  /* 0x00000004ff007c0c */ /* 0x000fc8000bf25070 */
[----:B------:R-:W-:-:S13]  /*08f0*/  ISETP.NE.AND.EX P1, PT, RZ, UR5, PT, P1 ;  /* 0x00000005ff007c0c */ /* 0x000fda000bf25310 */
[----:B------:R-:W-:Y:S05]  /*0900*/  @!P1 BRA `(.L_x_5) ;  /* 0x00000000001c9947 */ /* 0x000fea0003800000 */
[----:B------:R-:W0:Y:S02]  /*0910*/  LDC.64 R2, c[0x0][0x598] ;  /* 0x00016600ff027b82 */ /* 0x000e240000000a00 */
[----:B0-----:R-:W2:Y:S02]  /*0920*/  LDG.E.64 R2, desc[UR14][R2.64] ;  /* 0x0000000e02027981 */ /* 0x001ea4000c1e1b00 */
[----:B--2---:R-:W-:-:S04]  /*0930*/  ISETP.NE.U32.AND P1, PT, R2, RZ, PT ;  /* 0x000000ff0200720c */ /* 0x004fc80003f25070 */
[----:B------:R-:W-:-:S13]  /*0940*/  ISETP.NE.AND.EX P1, PT, R3, RZ, PT, P1 ;  /* 0x000000ff0300720c */ /* 0x000fda0003f25310 */
[----:B------:R-:W-:Y:S05]  /*0950*/  @!P1 BRA `(.L_x_5) ;  /* 0x0000000000089947 */ /* 0x000fea0003800000 */
[----:B------:R0:W5:Y:S01]  /*0960*/  LD.E R11, desc[UR14][R2.64] ;  /* 0x0000000e020b7980 */ /* 0x000162000c101900 */
[----:B------:R-:W-:Y:S05]  /*0970*/  BRA `(.L_x_6) ;  /* 0x0000000000207947 */ /* 0x000fea0003800000 */
.L_x_5:
[----:B------:R-:W-:Y:S02]  /*0980*/  ULDC.64 UR4, c[0x0][0x588] ;  /* 0x0001620000047ab9 */ /* 0x000fe40000000a00 */
[----:B------:R-:W-:-:S04]  /*0990*/  ISETP.NE.U32.AND P1, PT, RZ, UR4, PT ;  /* 0x00000004ff007c0c */ /* 0x000fc8000bf25070 */
[----:B------:R-:W-:-:S13]  /*09a0*/  ISETP.NE.AND.EX P1, PT, RZ, UR5, PT, P1 ;  /* 0x00000005ff007c0c */ /* 0x000fda000bf25310 */
[----:B------:R-:W-:Y:S05]  /*09b0*/  @!P1 BRA `(.L_x_7) ;  /* 0x00000000000c9947 */ /* 0x000fea0003800000 */
[----:B------:R-:W0:Y:S02]  /*09c0*/  LDC.64 R2, c[0x0][0x588] ;  /* 0x00016200ff027b82 */ /* 0x000e240000000a00 */
[----:B0-----:R1:W5:Y:S01]  /*09d0*/  LDG.E R11, desc[UR14][R2.64] ;  /* 0x0000000e020b7981 */ /* 0x001362000c1e1900 */
[----:B------:R-:W-:Y:S05]  /*09e0*/  BRA `(.L_x_6) ;  /* 0x0000000000047947 */ /* 0x000fea0003800000 */
.L_x_7:
[----:B------:R-:W2:Y:S02]  /*09f0*/  LDC R11, c[0x0][0x580] ;  /* 0x00016000ff0b7b82 */ /* 0x000ea40000000800 */
.L_x_6:
[----:B------:R-:W-:Y:S02]  /*0a00*/  ULDC.64 UR4, c[0x0][0x5a0] ;  /* 0x0001680000047ab9 */ /* 0x000fe40000000a00 */
[----:B------:R-:W-:-:S04]  /*0a10*/  ISETP.NE.U32.AND P1, PT, RZ, UR4, PT ;  /* 0x00000004ff007c0c */ /* 0x000fc8000bf25070 */
[----:B------:R-:W-:-:S13]  /*0a20*/  ISETP.NE.AND.EX P1, PT, RZ, UR5, PT, P1 ;  /* 0x00000005ff007c0c */ /* 0x000fda000bf25310 */
[----:B------:R-:W-:Y:S05]  /*0a30*/  @!P1 BRA `(.L_x_8) ;  /* 0x00000000001c9947 */ /* 0x000fea0003800000 */
[----:B01----:R-:W0:Y:S02]  /*0a40*/  LDC.64 R2, c[0x0][0x5a0] ;  /* 0x00016800ff027b82 */ /* 0x003e240000000a00 */
[----:B0-----:R-:W3:Y:S02]  /*0a50*/  LDG.E.64 R2, desc[UR14][R2.64] ;  /* 0x0000000e02027981 */ /* 0x001ee4000c1e1b00 */
[----:B---3--:R-:W-:-:S04]  /*0a60*/  ISETP.NE.U32.AND P1, PT, R2, RZ, PT ;  /* 0x000000ff0200720c */ /* 0x008fc80003f25070 */
[----:B------:R-:W-:-:S13]  /*0a70*/  ISETP.NE.AND.EX P1, PT, R3, RZ, PT, P1 ;  /* 0x000000ff0300720c */ /* 0x000fda0003f25310 */
[----:B------:R-:W-:Y:S05]  /*0a80*/  @!P1 BRA `(.L_x_8) ;  /* 0x0000000000089947 */ /* 0x000fea0003800000 */
[----:B------:R0:W5:Y:S01]  /*0a90*/  LD.E R15, desc[UR14][R2.64] ;  /* 0x0000000e020f7980 */ /* 0x000162000c101900 */
[----:B------:R-:W-:Y:S05]  /*0aa0*/  BRA `(.L_x_9) ;  /* 0x0000000000207947 */ /* 0x000fea0003800000 */
.L_x_8:
[----:B------:R-:W-:Y:S02]  /*0ab0*/  ULDC.64 UR4, c[0x0][0x590] ;  /* 0x0001640000047ab9 */ /* 0x000fe40000000a00 */
[----:B------:R-:W-:-:S04]  /*0ac0*/  ISETP.NE.U32.AND P1, PT, RZ, UR4, PT ;  /* 0x00000004ff007c0c */ /* 0x000fc8000bf25070 */
[----:B------:R-:W-:-:S13]  /*0ad0*/  ISETP.NE.AND.EX P1, PT, RZ, UR5, PT, P1 ;  /* 0x00000005ff007c0c */ /* 0x000fda000bf25310 */
[----:B------:R-:W-:Y:S05]  /*0ae0*/  @!P1 BRA `(.L_x_10) ;  /* 0x00000000000c9947 */ /* 0x000fea0003800000 */
[----:B01----:R-:W0:Y:S02]  /*0af0*/  LDC.64 R2, c[0x0][0x590] ;  /* 0x00016400ff027b82 */ /* 0x003e240000000a00 */
[----:B0-----:R1:W5:Y:S01]  /*0b00*/  LDG.E R15, desc[UR14][R2.64] ;  /* 0x0000000e020f7981 */ /* 0x001362000c1e1900 */
[----:B------:R-:W-:Y:S05]  /*0b10*/  BRA `(.L_x_9) ;  /* 0x0000000000047947 */ /* 0x000fea0003800000 */
.L_x_10:
[----:B------:R-:W3:Y:S02]  /*0b20*/  LDC R15, c[0x0][0x584] ;  /* 0x00016100ff0f7b82 */ /* 0x000ee40000000800 */
.L_x_9:
[----:B------:R-:W4:Y:S01]  /*0b30*/  LDC R0, c[0x0][0x65c] ;  /* 0x00019700ff007b82 */ /* 0x000f220000000800 */
[----:B------:R-:W-:Y:S01]  /*0b40*/  ULDC UR8, c[0x0][0x28c] ;  /* 0x0000a30000087ab9 */ /* 0x000fe20000000800 */
[----:B------:R-:W-:Y:S01]  /*0b50*/  ISETP.NE.AND P1, PT, R5, 0x2, PT ;  /* 0x000000020500780c */ /* 0x000fe20003f25270 */
[----:B------:R-:W-:Y:S01]  /*0b60*/  UIADD3 UR8, UR8, 0x7f, URZ ;  /* 0x0000007f08087890 */ /* 0x000fe2000fffe03f */
[----:B------:R-:W-:Y:S01]  /*0b70*/  IMAD.U32 R4, RZ, RZ, UR13 ;  /* 0x0000000dff047e24 */ /* 0x000fe2000f8e00ff */
[----:B------:R-:W-:Y:S01]  /*0b80*/  UMOV UR5, URZ ;  /* 0x0000003f00057c82 */ /* 0x000fe20008000000 */
[----:B------:R-:W-:Y:S01]  /*0b90*/  UMOV UR4, URZ ;  /* 0x0000003f00047c82 */ /* 0x000fe20008000000 */
[----:B------:R-:W-:-:S04]  /*0ba0*/  USHF.R.S32.HI UR9, URZ, 0x1f, UR8 ;  /* 0x0000001f3f097899 */ /* 0x000fc80008011408 */
[----:B------:R-:W-:Y:S01]  /*0bb0*/  ULEA.HI UR9, UR9, UR8, URZ, 0x7 ;  /* 0x0000000809097291 */ /* 0x000fe2000f8f383f */
[----:B----4-:R-:W-:-:S13]  /*0bc0*/  ISETP.NE.AND P3, PT, R0, 0x1, PT ;  /* 0x000000010000780c */ /* 0x010fda0003f65270 */
[----:B01----:R-:W0:Y:S01]  /*0bd0*/  @P3 LDC R3, c[0x0][0x10] ;  /* 0x00000400ff033b82 */ /* 0x003e220000000800 */
[----:B------:R-:W-:Y:S02]  /*0be0*/  @P3 IMAD.MOV.U32 R13, RZ, RZ, RZ ;  /* 0x000000ffff0d3224 */ /* 0x000fe400078e00ff */
[----:B------:R-:W-:-:S05]  /*0bf0*/  @P3 IMAD.MOV.U32 R5, RZ, RZ, RZ ;  /* 0x000000ffff053224 */ /* 0x000fca00078e00ff */
[----:B------:R-:W1:Y:S01]  /*0c00*/  @!P3 LDC R9, c[0x0][0xc] ;  /* 0x00000300ff09bb82 */ /* 0x000e620000000800 */
[----:B------:R-:W-:Y:S01]  /*0c10*/  ULDC UR6, c[0x0][0xc] ;  /* 0x0000030000067ab9 */ /* 0x000fe20000000800 */
[----:B------:R-:W-:Y:S02]  /*0c20*/  ULDC UR7, c[0x0][0x10] ;  /* 0x0000040000077ab9 */ /* 0x000fe40000000800 */
[----:B------:R-:W-:-:S04]  /*0c30*/  UIMAD.WIDE.U32 UR6, UR6, UR7, URZ ;  /* 0x00000007060672a5 */ /* 0x000fc8000f8e003f */
[----:B------:R-:W4:Y:S01]  /*0c40*/  LDC R8, c[0x0][0x14] ;  /* 0x00000500ff087b82 */ /* 0x000f220000000800 */
[----:B0-----:R-:W-:Y:S01]  /*0c50*/  @P3 IMAD.WIDE.U32 R2, R3, UR13, R12 ;  /* 0x0000000d03023c25 */ /* 0x001fe2000f8e000c */
[----:B------:R-:W-:-:S03]  /*0c60*/  USHF.R.S32.HI UR13, URZ, 0x7, UR9 ;  /* 0x000000073f0d7899 */ /* 0x000fc60008011409 */
[----:B------:R-:W-:Y:S02]  /*0c70*/  @P3 IMAD.IADD R3, R3, 0x1, R5 ;  /* 0x0000000103033824 */ /* 0x000fe400078e0205 */
[----:B------:R-:W-:Y:S02]  /*0c80*/  IMAD.MOV.U32 R5, RZ, RZ, RZ ;  /* 0x000000ffff057224 */ /* 0x000fe400078e00ff */
[----:B-1----:R-:W-:-:S04]  /*0c90*/  @!P3 IMAD.WIDE.U32 R4, R12, R9, R4 ;  /* 0x000000090c04b225 */ /* 0x002fc800078e0004 */
[----:B------:R-:W-:Y:S02]  /*0ca0*/  @!P3 IMAD.MOV.U32 R2, RZ, RZ, R4 ;  /* 0x000000ffff02b224 */ /* 0x000fe400078e0004 */
[C---:B----4-:R-:W-:Y:S02]  /*0cb0*/  IMAD R19, R8.reuse, UR7, RZ ;  /* 0x0000000708137c24 */ /* 0x050fe4000f8e02ff */
[----:B------:R-:W-:Y:S01]  /*0cc0*/  IMAD.WIDE.U32 R8, R8, UR6, RZ ;  /* 0x0000000608087c25 */ /* 0x000fe2000f8e00ff */
[----:B------:R-:W-:-:S03]  /*0cd0*/  ULDC.64 UR6, c[0x0][0x650] ;  /* 0x0001940000067ab9 */ /* 0x000fc60000000a00 */
[----:B------:R-:W-:Y:S02]  /*0ce0*/  @!P3 IMAD.MOV.U32 R3, RZ, RZ, R5 ;  /* 0x000000ffff03b224 */ /* 0x000fe400078e0005 */
[----:B------:R-:W-:Y:S01]  /*0cf0*/  IMAD.IADD R0, R9, 0x1, R19 ;  /* 0x0000000109007824 */ /* 0x000fe200078e0213 */
[----:B------:R-:W-:Y:S06]  /*0d00*/  @P1 BRA `(.L_x_11) ;  /* 0x0000000000201947 */ /* 0x000fec0003800000 */
[----:B------:R-:W-:Y:S01]  /*0d10*/  UISETP.GE.U32.AND UP0, UPT, UR13, 0x3, UPT ;  /* 0x000000030d00788c */ /* 0x000fe2000bf06070 */
[----:B------:R-:W-:Y:S01]  /*0d20*/  IADD3 R2, P1, R2, R8, RZ ;  /* 0x0000000802027210 */ /* 0x000fe20007f3e0ff */
[----:B------:R-:W-:-:S04]  /*0d30*/  UIMAD.WIDE.U32 UR4, UR13, -0x55555555, URZ ;  /* 0xaaaaaaab0d0478a5 */ /* 0x000fc8000f8e003f */
[----:B------:R-:W-:Y:S01]  /*0d40*/  USHF.R.U32.HI UR5, URZ, 0x1, UR5 ;  /* 0x000000013f057899 */ /* 0x000fe20008011605 */
[----:B------:R-:W-:Y:S02]  /*0d50*/  IMAD.X R3, R0, 0x1, R3, P1 ;  /* 0x0000000100037824 */ /* 0x000fe400008e0603 */
[----:B------:R-:W-:Y:S02]  /*0d60*/  UMOV UR4, URZ ;  /* 0x0000003f00047c82 */ /* 0x000fe40008000000 */
[----:B------:R-:W-:Y:S02]  /*0d70*/  @UP0 ULOP3.LUT UR4, UR5, 0x1, URZ, 0xc0, !UPT ;  /* 0x0000000105040892 */ /* 0x000fe4000f8ec03f */
[----:B------:R-:W-:-:S12]  /*0d80*/  UIMAD UR5, UR5, -0x3, UR13 ;  /* 0xfffffffd050578a4 */ /* 0x000fd8000f8e020d */
.L_x_11:
[----:B------:R-:W-:Y:S01]  /*0d90*/  ISETP.GE.U32.AND P1, PT, R2, UR6, PT ;  /* 0x0000000602007c0c */ /* 0x000fe2000bf26070 */
[----:B------:R-:W-:Y:S01]  /*0da0*/  IMAD.MOV.U32 R6, RZ, RZ, -0x1 ;  /* 0xffffffffff067424 */ /* 0x000fe200078e00ff */
[----:B------:R-:W-:Y:S01]  /*0db0*/  PRMT R18, RZ, 0x7610, R18 ;  /* 0x00007610ff127816 */ /* 0x000fe20000000012 */
[----:B------:R-:W-:Y:S01]  /*0dc0*/  IMAD.MOV.U32 R5, RZ, RZ, -0x1 ;  /* 0xffffffffff057424 */ /* 0x000fe200078e00ff */
[----:B------:R-:W-:Y:S01]  /*0dd0*/  ISETP.GE.U32.AND.EX P1, PT, R3, UR7, PT, P1 ;  /* 0x0000000703007c0c */ /* 0x000fe2000bf26110 */
[----:B------:R-:W-:-:S12]  /*0de0*/  IMAD.MOV.U32 R4, RZ, RZ, -0x1 ;  /* 0xffffffffff047424 */ /* 0x000fd800078e00ff */
[----:B------:R-:W-:Y:S05]  /*0df0*/  @P1 BRA `(.L_x_12) ;  /* 0x0000000400241947 */ /* 0x000fea0003800000 */
[----:B------:R-:W0:Y:S01]  /*0e00*/  LDC.64 R28, c[0x0][0x628] ;  /* 0x00018a00ff1c7b82 */ /* 0x000e220000000a00 */
[----:B------:R-:W-:Y:S02]  /*0e10*/  IMAD.MOV.U32 R4, RZ, RZ, R2 ;  /* 0x000000ffff047224 */ /* 0x000fe400078e0002 */
[----:B------:R-:W-:-:S05]  /*0e20*/  IMAD.MOV.U32 R5, RZ, RZ, R3 ;  /* 0x000000ffff057224 */ /* 0x000fca00078e0003 */
[----:B------:R-:W1:Y:S08]  /*0e30*/  LDC R6, c[0x0][0x630] ;  /* 0x00018c00ff067b82 */ /* 0x000e700000000800 */
[----:B------:R-:W4:Y:S01]  /*0e40*/  LDC.64 R30, c[0x0][0x620] ;  /* 0x00018800ff1e7b82 */ /* 0x000f220000000a00 */
[----:B0-----:R-:W-:-:S04]  /*0e50*/  ISETP.NE.U32.AND P1, PT, R28, RZ, PT ;  /* 0x000000ff1c00720c */ /* 0x001fc80003f25070 */
[----:B------:R-:W-:-:S13]  /*0e60*/  ISETP.NE.AND.EX P1, PT, R29, RZ, PT, P1 ;  /* 0x000000ff1d00720c */ /* 0x000fda0003f25310 */
[----:B-1--4-:R-:W-:Y:S05]  /*0e70*/  @!P1 BRA `(.L_x_13) ;  /* 0x0000000000289947 */ /* 0x012fea0003800000 */
[----:B------:R-:W0:Y:S02]  /*0e80*/  LDC R21, c[0x0][0x634] ;  /* 0x00018d00ff157b82 */ /* 0x000e240000000800 */
[----:B0-----:R-:W-:-:S05]  /*0e90*/  IADD3 R21, P1, R2, R21, RZ ;  /* 0x0000001502157210 */ /* 0x001fca0007f3e0ff */
[----:B------:R-:W-:-:S04]  /*0ea0*/  IMAD.X R27, RZ, RZ, R3, P1 ;  /* 0x000000ffff1b7224 */ /* 0x000fc800008e0603 */
[----:B------:R-:W-:-:S04]  /*0eb0*/  IMAD.WIDE.U32 R4, R27, R28, RZ ;  /* 0x0000001c1b047225 */ /* 0x000fc800078e00ff */
[----:B------:R-:W-:-:S04]  /*0ec0*/  IMAD.WIDE.U32 R18, P1, R21, R29, R4 ;  /* 0x0000001d15127225 */ /* 0x000fc80007820004 */
[----:B------:R-:W-:-:S04]  /*0ed0*/  IMAD.WIDE.U32 R4, R21, R28, RZ ;  /* 0x0000001c15047225 */ /* 0x000fc800078e00ff */
[----:B------:R-:W-:Y:S01]  /*0ee0*/  IMAD.X R21, RZ, RZ, RZ, P1 ;  /* 0x000000ffff157224 */ /* 0x000fe200008e06ff */
[----:B------:R-:W-:Y:S01]  /*0ef0*/  IADD3 RZ, P1, R5, R18, RZ ;  /* 0x0000001205ff7210 */ /* 0x000fe20007f3e0ff */
[----:B------:R-:W-:-:S04]  /*0f00*/  IMAD.MOV.U32 R20, RZ, RZ, R19 ;  /* 0x000000ffff147224 */ /* 0x000fc800078e0013 */
[----:B------:R-:W-:-:S08]  /*0f10*/  IMAD.WIDE.U32.X R4, R27, R29, R20, P1 ;  /* 0x0000001d1b047225 */ /* 0x000fd000008e0414 */
.L_x_13:
[----:B------:R-:W0:Y:S01]  /*0f20*/  LDC.64 R32, c[0x0][0x640] ;  /* 0x00019000ff207b82 */ /* 0x000e220000000a00 */
[-CC-:B------:R-:W-:Y:S01]  /*0f30*/  SHF.R.U64 R34, R4, R6.reuse, R5.reuse ;  /* 0x0000000604227219 */ /* 0x180fe20000001205 */
[----:B------:R-:W-:Y:S01]  /*0f40*/  IMAD.MOV.U32 R37, RZ, RZ, 0x1 ;  /* 0x00000001ff257424 */ /* 0x000fe200078e00ff */
[----:B------:R-:W-:Y:S02]  /*0f50*/  SHF.R.U32.HI R4, RZ, R6, R5 ;  /* 0x00000006ff047219 */ /* 0x000fe40000011605 */
[----:B------:R-:W-:-:S03]  /*0f60*/  IADD3 R19, P1, RZ, -R34, RZ ;  /* 0x80000022ff137210 */ /* 0x000fc60007f3e0ff */
[----:B------:R-:W1:Y:S02]  /*0f70*/  LDC R18, c[0x0][0x618] ;  /* 0x00018600ff127b82 */ /* 0x000e640000000800 */
[----:B------:R-:W-:-:S04]  /*0f80*/  IMAD.X R5, RZ, RZ, ~R4, P1 ;  /* 0x000000ffff057224 */ /* 0x000fc800008e0e04 */
[-C--:B------:R-:W-:Y:S02]  /*0f90*/  IMAD R6, R5, R30.reuse, RZ ;  /* 0x0000001e05067224 */ /* 0x080fe400078e02ff */
[----:B------:R-:W4:Y:S01]  /*0fa0*/  LDC R21, c[0x0][0x608] ;  /* 0x00018200ff157b82 */ /* 0x000f220000000800 */
[----:B------:R-:W-:-:S04]  /*0fb0*/  IMAD.WIDE.U32 R4, R19, R30, R2 ;  /* 0x0000001e13047225 */ /* 0x000fc800078e0002 */
[----:B------:R-:W-:-:S03]  /*0fc0*/  IMAD R19, R19, R31, R6 ;  /* 0x0000001f13137224 */ /* 0x000fc600078e0206 */
[----:B------:R-:W2:Y:S01]  /*0fd0*/  LDC R26, c[0x0][0x658] ;  /* 0x00019600ff1a7b82 */ /* 0x000ea20000000800 */
[----:B------:R-:W-:Y:S01]  /*0fe0*/  IMAD.IADD R5, R5, 0x1, R19 ;  /* 0x0000000105057824 */ /* 0x000fe200078e0213 */
[----:B0-----:R-:W-:Y:S01]  /*0ff0*/  ISETP.NE.U32.AND P1, PT, R32, RZ, PT ;  /* 0x000000ff2000720c */ /* 0x001fe20003f25070 */
[----:B------:R-:W-:-:S03]  /*1000*/  IMAD.MOV.U32 R19, RZ, RZ, -0x1 ;  /* 0xffffffffff137424 */ /* 0x000fc600078e00ff */
[----:B------:R-:W-:Y:S02]  /*1010*/  ISETP.NE.AND.EX P1, PT, R33, RZ, PT, P1 ;  /* 0x000000ff2100720c */ /* 0x000fe40003f25310 */
[----:B------:R-:W0:Y:S01]  /*1020*/  LDC R31, c[0x0][0x600] ;  /* 0x00018000ff1f7b82 */ /* 0x000e220000000800 */
[-CC-:B-1----:R-:W-:Y:S02]  /*1030*/  SHF.R.U64 R29, R4, R18.reuse, R5.reuse ;  /* 0x00000012041d7219 */ /* 0x182fe40000001205 */
[----:B------:R-:W-:-:S05]  /*1040*/  SHF.R.U32.HI R4, RZ, R18, R5 ;  /* 0x00000012ff047219 */ /* 0x000fca0000011605 */
[----:B------:R-:W1:Y:S01]  /*1050*/  LDC R28, c[0x0][0x648] ;  /* 0x00019200ff1c7b82 */ /* 0x000e620000000800 */
[-CC-:B----4-:R-:W-:Y:S02]  /*1060*/  SHF.R.U64 R39, R29, R21.reuse, R4.reuse ;  /* 0x000000151d277219 */ /* 0x190fe40000001204 */
[----:B------:R-:W-:-:S05]  /*1070*/  SHF.R.U32.HI R5, RZ, R21, R4 ;  /* 0x00000015ff057219 */ /* 0x000fca0000011604 */
[----:B------:R-:W4:Y:S01]  /*1080*/  LDC R35, c[0x0][0x638] ;  /* 0x00018e00ff237b82 */ /* 0x000f220000000800 */
[-C--:B--2---:R-:W-:Y:S02]  /*1090*/  SHF.L.U32 R4, R19, R26.reuse, RZ ;  /* 0x0000001a13047219 */ /* 0x084fe400000006ff */
[--C-:B------:R-:W-:Y:S02]  /*10a0*/  SHF.R.U64 R36, R39, R26, R5.reuse ;  /* 0x0000001a27247219 */ /* 0x100fe40000001205 */
[----:B------:R-:W-:Y:S02]  /*10b0*/  LOP3.LUT R6, RZ, R4, RZ, 0x33, !PT ;  /* 0x00000004ff067212 */ /* 0x000fe400078e33ff */
[----:B------:R-:W-:Y:S01]  /*10c0*/  SHF.R.U32.HI R5, RZ, R26, R5 ;  /* 0x0000001aff057219 */ /* 0x000fe20000011605 */
[----:B------:R-:W2:Y:S01]  /*10d0*/  LDC R30, c[0x0][0x610] ;  /* 0x00018400ff1e7b82 */ /* 0x000ea20000000800 */
[----:B------:R-:W-:Y:S01]  /*10e0*/  IMAD.MOV.U32 R4, RZ, RZ, R36 ;  /* 0x000000ffff047224 */ /* 0x000fe200078e0024 */
[----:B------:R-:W-:Y:S06]  /*10f0*/  @!P1 BRA `(.L_x_14) ;  /* 0x0000000000289947 */ /* 0x000fec0003800000 */
[----:B------:R-:W3:Y:S02]  /*1100*/  LDC R21, c[0x0][0x64c] ;  /* 0x00019300ff157b82 */ /* 0x000ee40000000800 */
[----:B---3--:R-:W-:-:S05]  /*1110*/  IADD3 R21, P1, R36, R21, RZ ;  /* 0x0000001524157210 */ /* 0x008fca0007f3e0ff */
        /* <DEDUP_REMOVED lines=8> */
.L_x_14:
[----:B-1----:R-:W-:Y:S01]  /*11a0*/  SHF.R.U64 R13, R4, R28, R5 ;  /* 0x0000001c040d7219 */ /* 0x002fe20000001205 */
[----:B------:R-:W-:Y:S01]  /*11b0*/  @P3 IMAD R22, R25, R24, R12 ;  /* 0x0000001819163224 */ /* 0x000fe200078e020c */
[----:B------:R-:W-:Y:S02]  /*11c0*/  SHF.L.U32 R4, R37, R26, RZ ;  /* 0x0000001a25047219 */ /* 0x000fe400000006ff */
[----:B------:R-:W-:Y:S01]  /*11d0*/  LOP3.LUT R5, R39, R6, RZ, 0xc0, !PT ;  /* 0x0000000627057212 */ /* 0x000fe200078ec0ff */
[----:B0-----:R-:W-:Y:S02]  /*11e0*/  VIADD R6, R31, 0xffffffff ;  /* 0xffffffff1f067836 */ /* 0x001fe40000000000 */
[----:B------:R-:W-:Y:S02]  /*11f0*/  IMAD.MOV R18, RZ, RZ, -R13 ;  /* 0x000000ffff127224 */ /* 0x000fe400078e0a0d */
[----:B------:R-:W-:Y:S01]  /*1200*/  IMAD R5, R4, R13, R5 ;  /* 0x0000000d04057224 */ /* 0x000fe200078e0205 */
[----:B------:R-:W-:Y:S01]  /*1210*/  LOP3.LUT R13, R29, R6, RZ, 0xc0, !PT ;  /* 0x000000061d0d7212 */ /* 0x000fe200078ec0ff */
[----:B----4-:R-:W-:-:S02]  /*1220*/  IMAD R4, R18, R35, R36 ;  /* 0x0000002312047224 */ /* 0x010fc400078e0224 */
[----:B--2---:R-:W-:Y:S02]  /*1230*/  IMAD R6, R5, R30, R22 ;  /* 0x0000001e05067224 */ /* 0x004fe400078e0216 */
[----:B------:R-:W-:Y:S02]  /*1240*/  IMAD R13, R4, R31, R13 ;  /* 0x0000001f040d7224 */ /* 0x000fe400078e020d */
[----:B------:R-:W-:Y:S02]  /*1250*/  IMAD.MOV.U32 R18, RZ, RZ, 0x1 ;  /* 0x00000001ff127424 */ /* 0x000fe400078e00ff */
[----:B------:R-:W-:Y:S01]  /*1260*/  IMAD.MOV.U32 R4, RZ, RZ, R34 ;  /* 0x000000ffff047224 */ /* 0x000fe200078e0022 */
[----:B------:R-:W-:Y:S02]  /*1270*/  SEL R5, R13, R6, !P3 ;  /* 0x000000060d057207 */ /* 0x000fe40005800000 */
[----:B------:R-:W-:-:S07]  /*1280*/  SEL R6, R6, R13, !P3 ;  /* 0x0000000d06067207 */ /* 0x000fce0005800000 */
.L_x_12:
[----:B------:R-:W-:Y:S05]  /*1290*/  @!P4 BRA `(.L_x_15) ;  /* 0x00000000000cc947 */ /* 0x000fea0003800000 */
[----:B------:R-:W-:Y:S01]  /*12a0*/  UCGABAR_WAIT ;  /* 0x0000000000007dc7 */ /* 0x000fe20008000000 */
[----:B------:R-:W-:Y:S01]  /*12b0*/  CCTL.IVALL ;  /* 0x00000000ff00798f */ /* 0x000fe20002000000 */
[----:B------:R-:W-:Y:S05]  /*12c0*/  BRA `(.L_x_16) ;  /* 0x0000000000047947 */ /* 0x000fea0003800000 */
.L_x_15:
[----:B------:R-:W-:Y:S06]  /*12d0*/  BAR.SYNC.DEFER_BLOCKING 0x0 ;  /* 0x0000000000007b1d */ /* 0x000fec0000010000 */
.L_x_16:
[----:B------:R-:W-:Y:S05]  /*12e0*/  @!P2 BRA `(.L_x_17) ;  /* 0x0000006c00c0a947 */ /* 0x000fea0003800000 */
[----:B------:R-:W-:-:S13]  /*12f0*/  ISETP.GT.U32.AND P1, PT, R38, 0x1, PT ;  /* 0x000000012600780c */ /* 0x000fda0003f24070 */
[----:B------:R-:W-:Y:S05]  /*1300*/  @P1 EXIT ;  /* 0x000000000000194d */ /* 0x000fea0003800000 */
.L_x_18:
[----:B------:R-:W-:-:S08]  /*1310*/  NOP ;  /* 0x0000000000007918 */ /* 0x000fd00000000000 */
[----:B------:R-:W0:Y:S02]  /*1320*/  USETMAXREG.TRY_ALLOC.CTAPOOL UP0, 0xe8 ;  /* 0x000000e8000079c8 */ /* 0x000e240008000600 */
[----:B0-----:R-:W-:-:S13]  /*1330*/  PLOP3.LUT P1, PT, PT, PT, UP0, 0x80, 0x0 ;  /* 0x000000000000781c */ /* 0x001fda0003f2f008 */
[----:B------:R-:W-:Y:S05]  /*1340*/  @!P1 BRA `(.L_x_18) ;  /* 0xfffffffc00f09947 */ /* 0x000fea000383ffff */
[----:B------:R-:W-:-:S13]  /*1350*/  LOP3.LUT P1, RZ, R18, 0xff, RZ, 0xc0, !PT ;  /* 0x000000ff12ff7812 */ /* 0x000fda000782c0ff */
[----:B------:R-:W-:Y:S05]  /*1360*/  @!P1 EXIT ;  /* 0x000000000000994d */ /* 0x000fea0003800000 */
[----:B------:R-:W0:Y:S01]  /*1370*/  S2UR UR6, SR_CgaCtaId ;  /* 0x00000000000679c3 */ /* 0x000e220000008800 */
[CC--:B------:R-:W-:Y:S01]  /*1380*/  LEA.HI R13, R23.reuse, R14.reuse, RZ, 0x2 ;  /* 0x0000000e170d7211 */ /* 0x0c0fe200078f10ff */
[----:B------:R-:W-:Y:S01]  /*1390*/  UIADD3 UR7, UR11, -0x1, URZ ;  /* 0xffffffff0b077890 */ /* 0x000fe2000fffe03f */
[----:B------:R-:W-:Y:S01]  /*13a0*/  LEA.HI R23, R23, R14, RZ, 0x5 ;  /* 0x0000000e17177211 */ /* 0x000fe200078f28ff */
[----:B------:R-:W-:Y:S01]  /*13b0*/  UMOV UR9, 0x400 ;  /* 0x0000040000097882 */ /* 0x000fe20000000000 */
[--C-:B------:R-:W-:Y:S01]  /*13c0*/  SHF.R.S32.HI R12, RZ, 0x2, R13.reuse ;  /* 0x00000002ff0c7819 */ /* 0x100fe2000001140d */
[----:B------:R-:W-:Y:S01]  /*13d0*/  UISETP.LT.AND UP0, UPT, UR13, 0x1, UPT ;  /* 0x000000010d00788c */ /* 0x000fe2000bf01270 */
[----:B------:R-:W-:Y:S01]  /*13e0*/  SHF.R.S32.HI R17, RZ, 0x1f, R13 ;  /* 0x0000001fff117819 */ /* 0x000fe2000001140d */
[----:B------:R-:W-:Y:S01]  /*13f0*/  USHF.L.U32 UR21, UR13, 0x1, URZ ;  /* 0x000000010d157899 */ /* 0x000fe2000800063f */
[----:B------:R-:W-:Y:S01]  /*1400*/  SHF.R.S32.HI R23, RZ, 0x5, R23 ;  /* 0x00000005ff177819 */ /* 0x000fe20000011417 */
[----:B------:R-:W-:Y:S01]  /*1410*/  USEL UR10, UR13, 0x1, UP0 ;  /* 0x000000010d0a7887 */ /* 0x000fe20008000000 */
[----:B------:R-:W-:Y:S01]  /*1420*/  LEA.HI R17, R17, R12, RZ, 0x3 ;  /* 0x0000000c11117211 */ /* 0x000fe200078f18ff */
[----:B------:R-:W-:Y:S01]  /*1430*/  UISETP.NE.AND UP0, UPT, UR7, URZ, UPT ;  /* 0x0000003f0700728c */ /* 0x000fe2000bf05270 */
[----:B------:R-:W-:Y:S01]  /*1440*/  LOP3.LUT R149, R7, 0x1, RZ, 0xfc, !PT ;  /* 0x0000000107957812 */ /* 0x000fe200078efcff */
[----:B------:R-:W-:Y:S01]  /*1450*/  UIADD3 UR10, -UR10, UR13, URZ ;  /* 0x0000000d0a0a7290 */ /* 0x000fe2000fffe13f */
[----:B------:R-:W-:-:S05]  /*1460*/  LOP3.LUT R17, R17, 0xfffffff8, RZ, 0xc0, !PT ;  /* 0xfffffff811117812 */ /* 0x000fca00078ec0ff */
[----:B------:R-:W-:Y:S01]  /*1470*/  IMAD.IADD R12, R12, 0x1, -R17 ;  /* 0x000000010c0c7824 */ /* 0x000fe200078e0a11 */
[----:B------:R-:W-:Y:S01]  /*1480*/  LOP3.LUT R17, R13, 0xfffffffc, RZ, 0xc0, !PT ;  /* 0xfffffffc0d117812 */ /* 0x000fe200078ec0ff */
[----:B0-----:R-:W-:-:S03]  /*1490*/  ULEA UR9, UR6, UR9, 0x18 ;  /* 0x0000000906097291 */ /* 0x001fc6000f8ec03f */
[--C-:B------:R-:W-:Y:S01]  /*14a0*/  SHF.R.S32.HI R13, RZ, 0x1f, R12.reuse ;  /* 0x0000001fff0d7819 */ /* 0x100fe2000001140c */
[----:B------:R-:W-:Y:S01]  /*14b0*/  USHF.L.U32 UR6, UR7, 0x3, URZ ;  /* 0x0000000307067899 */ /* 0x000fe2000800063f */
[C-C-:B------:R-:W-:Y:S01]  /*14c0*/  IMAD R16, R23.reuse, -0x10, -R12.reuse ;  /* 0xfffffff017107824 */ /* 0x140fe200078e0a0c */
[----:B------:R-:W-:Y:S01]  /*14d0*/  USEL UR7, URZ, 0x1, UP0 ;  /* 0x000000013f077887 */ /* 0x000fe20008000000 */
[----:B------:R-:W-:Y:S01]  /*14e0*/  IMAD.IADD R14, R14, 0x1, -R17 ;  /* 0x000000010e0e7824 */ /* 0x000fe200078e0a11 */
[----:B------:R-:W-:Y:S01]  /*14f0*/  ULOP3.LUT UR6, UR6, 0x8, URZ, 0xc0, !UPT ;  /* 0x0000000806067892 */ /* 0x000fe2000f8ec03f */
[----:B------:R-:W-:Y:S01]  /*1500*/  IMAD.WIDE R12, R23, 0x10, R12 ;  /* 0x00000010170c7825 */ /* 0x000fe200078e020c */
[----:B------:R-:W-:Y:S02]  /*1510*/  UIADD3 UR22, UR9, 0x40, URZ ;  /* 0x0000004009167890 */ /* 0x000fe4000fffe03f */
[----:B------:R-:W-:Y:S01]  /*1520*/  ULOP3.LUT UR23, UR6, 0x8, URZ, 0x3c, !UPT ;  /* 0x0000000806177892 */ /* 0x000fe2000f8e3c3f */
[----:B------:R-:W-:Y:S01]  /*1530*/  IMAD.U32 R150, RZ, RZ, UR7 ;  /* 0x00000007ff967e24 */ /* 0x000fe2000f8e00ff */
[----:B------:R-:W-:-:S02]  /*1540*/  ULOP3.LUT UR12, UR6, 0x18, URZ, 0x3c, !UPT ;  /* 0x00000018060c7892 */ /* 0x000fc4000f8e3c3f */
[----:B------:R-:W-:Y:S01]  /*1550*/  ULEA UR11, UR11, UR22, 0x3 ;  /* 0x000000160b0b7291 */ /* 0x000fe2000f8e183f */
[----:B------:R-:W-:Y:S02]  /*1560*/  ULDC UR6, c[0x0][0x284] ;  /* 0x0000a10000067ab9 */ /* 0x000fe40000000800 */
[----:B------:R-:W-:-:S09]  /*1570*/  VIADD R16, R16, UR6 ;  /* 0x0000000610107c36 */ /* 0x000fd20008000000 */
.L_x_173:
[----:B------:R-:W-:Y:S01]  /*1580*/  SHF.L.U32 R17, R150, 0x1f, RZ ;  /* 0x0000001f96117819 */ /* 0x000fe200000006ff */
[----:B------:R-:W0:Y:S01]  /*1590*/  LDC R18, c[0x0][0x28c] ;  /* 0x0000a300ff127b82 */ /* 0x000e220000000800 */
[----:B------:R-:W-:Y:S01]  /*15a0*/  UMOV UR6, URZ ;  /* 0x0000003f00067c82 */ /* 0x000fe20008000000 */
[----:B------:R-:W-:Y:S01]  /*15b0*/  UMOV UR20, UR5 ;  /* 0x0000000500147c82 */ /* 0x000fe20008000000 */
[----:B-1----:R-:W1:Y:S01]  /*15c0*/  SYNCS.PHASECHK.TRANS64.TRYWAIT P1, [UR11+-0x8], R17 ;  /* 0xfffff811ff0075a7 */ /* 0x002e62000802014b */
[----:B0-----:R-:W-:Y:S01]  /*15d0*/  ISETP.GE.AND P2, PT, R18, 0x1, PT ;  /* 0x000000011200780c */ /* 0x001fe20003f46270 */
[----:B-1-34-:R-:W-:-:S12]  /*15e0*/  @!P1 BRA `(.L_x_19) ;  /* 0x0000007800d89947 */ /* 0x01afd80003800000 */
.L_x_194:
[----:B------:R-:W-:Y:S01]  /*15f0*/  UMOV UR7, URZ ;  /* 0x0000003f00077c82 */ /* 0x000fe20008000000 */
[----:B------:R-:W-:Y:S01]  /*1600*/  UMOV UR8, URZ ;  /* 0x0000003f00087c82 */ /* 0x000fe20008000000 */
[----:B------:R-:W-:Y:S02]  /*1610*/  CS2R R88, SRZ ;  /* 0x0000000000587805 */ /* 0x000fe4000001ff00 */
[----:B------:R-:W-:Y:S01]  /*1620*/  CS2R R22, SRZ ;  /* 0x0000000000167805 */ /* 0x000fe2000001ff00 */
[----:B0-----:R-:W-:Y:S01]  /*1630*/  IMAD.MOV.U32 R17, RZ, RZ, RZ ;  /* 0x000000ffff117224 */ /* 0x001fe200078e00ff */
[----:B------:R-:W-:Y:S02]  /*1640*/  CS2R R90, SRZ ;  /* 0x00000000005a7805 */ /* 0x000fe4000001ff00 */
[----:B------:R-:W-:Y:S02]  /*1650*/  CS2R R92, SRZ ;  /* 0x00000000005c7805 */ /* 0x000fe4000001ff00 */
[----:B------:R-:W-:-:S02]  /*1660*/  CS2R R94, SRZ ;  /* 0x00000000005e7805 */ /* 0x000fc4000001ff00 */
[----:B------:R-:W-:Y:S02]  /*1670*/  CS2R R96, SRZ ;  /* 0x0000000000607805 */ /* 0x000fe4000001ff00 */
[----:B------:R-:W-:Y:S02]  /*1680*/  CS2R R98, SRZ ;  /* 0x0000000000627805 */ /* 0x000fe4000001ff00 */
[----:B------:R-:W-:Y:S02]  /*1690*/  CS2R R100, SRZ ;  /* 0x0000000000647805 */ /* 0x000fe4000001ff00 */
        /* <DEDUP_REMOVED lines=22> */
[----:B------:R-:W-:Y:S01]  /*1800*/  CS2R R146, SRZ ;  /* 0x0000000000927805 */ /* 0x000fe2000001ff00 */
[----:B------:R-:W-:Y:S01]  /*1810*/  IMAD.MOV.U32 R148, RZ, RZ, RZ ;  /* 0x000000ffff947224 */ /* 0x000fe200078e00ff */
[----:B------:R-:W-:Y:S01]  /*1820*/  CS2R R24, SRZ ;  /* 0x0000000000187805 */ /* 0x000fe2000001ff00 */
[----:B------:R-:W-:Y:S01]  /*1830*/  IMAD.U32 R151, RZ, RZ, UR4 ;  /* 0x00000004ff977e24 */ /* 0x000fe2000f8e00ff */
        /* <DEDUP_REMOVED lines=30> */
[----:B------:R-:W-:Y:S01]  /*1a20*/  CS2R R86, SRZ ;  /* 0x0000000000567805 */ /* 0x000fe2000001ff00 */
[----:B------:R-:W-:Y:S06]  /*1a30*/  @!P2 BRA `(.L_x_20) ;  /* 0x00000008006ca947 */ /* 0x000fec0003800000 */
[----:B------:R-:W-:-:S13]  /*1a40*/  ISETP.NE.AND P2, PT, R149, 0x3, PT ;  /* 0x000000039500780c */ /* 0x000fda0003f45270 */
[----:B------:R-:W-:Y:S05]  /*1a50*/  @!P2 BRA `(.L_x_21) ;  /* 0x000000000004a947 */ /* 0x000fea0003800000 */
[----:B------:R-:W-:Y:S01]  /*1a60*/  BPT.TRAP 0x1 ;  /* 0x000000040000795c */ /* 0x000fe20000300000 */
.L_x_21:
[----:B------:R-:W-:Y:S01]  /*1a70*/  ULEA UR6, UR5, UR9, 0x3 ;  /* 0x0000000905067291 */ /* 0x000fe2000f8e183f */
[----:B------:R-:W-:-:S05]  /*1a80*/  IMAD.U32 R17, RZ, RZ, UR4 ;  /* 0x00000004ff117e24 */ /* 0x000fca000f8e00ff */
[----:B------:R-:W-:-:S04]  /*1a90*/  SHF.L.U32 R17, R17, 0x1f, RZ ;  /* 0x0000001f11117819 */ /* 0x000fc800000006ff */
[----:B------:R0:W1:Y:S01]  /*1aa0*/  SYNCS.PHASECHK.TRANS64.TRYWAIT P1, [UR6], R17 ;  /* 0x00000011ff0075a7 */ /* 0x0000620008020146 */
[----:B------:R-:W-:Y:S05]  /*1ab0*/  @!P2 BRA `(.L_x_22) ;  /* 0x000000000004a947 */ /* 0x000fea0003800000 */
[----:B------:R-:W-:Y:S01]  /*1ac0*/  BPT.TRAP 0x1 ;  /* 0x000000040000795c */ /* 0x000fe20000300000 */
.L_x_22:
[----:B-1----:R-:W-:Y:S05]  /*1ad0*/  @P1 BRA `(.L_x_23) ;  /* 0x0000000000081947 */ /* 0x002fea0003800000 */
[----:B------:R-:W1:Y:S02]  /*1ae0*/  SYNCS.PHASECHK.TRANS64.TRYWAIT P1, [UR6], R17 ;  /* 0x00000011ff0075a7 */ /* 0x000e640008020146 */
[----:B-1----:R-:W-:Y:S05]  /*1af0*/  @!P1 BRA `(.L_x_24) ;  /* 0x0000007400ac9947 */ /* 0x002fea0003800000 */
.L_x_23:
[----:B------:R-:W-:Y:S01]  /*1b00*/  UIADD3 UR6, UR9, 0x100, URZ ;  /* 0x0000010009067890 */ /* 0x000fe2000fffe03f */
[----:B------:R-:W-:Y:S01]  /*1b10*/  WARPGROUP.ARRIVE ;  /* 0x00000000000079c5 */ /* 0x000fe20000000000 */
[----:B------:R-:W-:Y:S01]  /*1b20*/  UIADD3 UR7, UR9, 0x6100, URZ ;  /* 0x0000610009077890 */ /* 0x000fe2000fffe03f */
[----:B------:R-:W-:Y:S01]  /*1b30*/  CS2R R88, SRZ ;  /* 0x0000000000587805 */ /* 0x000fe2000001ff00 */
[----:B------:R-:W-:Y:S01]  /*1b40*/  USHF.R.U32.HI UR6, URZ, 0x4, UR6 ;  /* 0x000000043f067899 */ /* 0x000fe20008011606 */
[----:B------:R-:W-:Y:S01]  /*1b50*/  CS2R R22, SRZ ;  /* 0x0000000000167805 */ /* 0x000fe2000001ff00 */
[----:B------:R-:W-:Y:S01]  /*1b60*/  USHF.R.U32.HI UR7, URZ, 0x4, UR7 ;  /* 0x000000043f077899 */ /* 0x000fe20008011607 */
[----:B01----:R-:W-:Y:S01]  /*1b70*/  IMAD.MOV.U32 R17, RZ, RZ, RZ ;  /* 0x000000ffff117224 */ /* 0x003fe200078e00ff */
[----:B------:R-:W-:Y:S01]  /*1b80*/  ULOP3.LUT UR6, UR6, 0x3fff, URZ, 0xc0, !UPT ;  /* 0x00003fff06067892 */ /* 0x000fe2000f8ec03f */
[----:B------:R-:W-:Y:S01]  /*1b90*/  CS2R R90, SRZ ;  /* 0x00000000005a7805 */ /* 0x000fe2000001ff00 */
[----:B------:R-:W-:Y:S01]  /*1ba0*/  ULOP3.LUT UR7, UR7, 0x3fff, URZ, 0xc0, !UPT ;  /* 0x00003fff07077892 */ /* 0x000fe2000f8ec03f */
[----:B------:R-:W-:Y:S01]  /*1bb0*/  CS2R R92, SRZ ;  /* 0x00000000005c7805 */ /* 0x000fe2000001ff00 */
[----:B------:R-:W-:Y:S01]  /*1bc0*/  ULOP3.LUT UR6, UR6, 0x10000, URZ, 0xfc, !UPT ;  /* 0x0001000006067892 */ /* 0x000fe2000f8efc3f */
[----:B------:R-:W-:Y:S01]  /*1bd0*/  CS2R R94, SRZ ;  /* 0x00000000005e7805 */ /* 0x000fe2000001ff00 */
[----:B------:R-:W-:Y:S01]  /*1be0*/  ULOP3.LUT UR7, UR7, 0x10000, URZ, 0xfc, !UPT ;  /* 0x0001000007077892 */ /* 0x000fe2000f8efc3f */
[----:B------:R-:W-:Y:S01]  /*1bf0*/  CS2R R96, SRZ ;  /* 0x0000000000607805 */ /* 0x000fe2000001ff00 */
[----:B------:R-:W-:Y:S01]  /*1c00*/  ULEA UR6, UR5, UR6, 0x9 ;  /* 0x0000000605067291 */ /* 0x000fe2000f8e483f */
[----:B------:R-:W-:Y:S01]  /*1c10*/  CS2R R98, SRZ ;  /* 0x0000000000627805 */ /* 0x000fe2000001ff00 */
[----:B------:R-:W-:Y:S01]  /*1c20*/  ULEA UR7, UR5, UR7, 0xa ;  /* 0x0000000705077291 */ /* 0x000fe2000f8e503f */
[----:B------:R-:W-:Y:S01]  /*1c30*/  CS2R R100, SRZ ;  /* 0x0000000000647805 */ /* 0x000fe2000001ff00 */
[----:B------:R-:W-:Y:S01]  /*1c40*/  UMOV UR17, 0x40000040 ;  /* 0x4000004000117882 */ /* 0x000fe20000000000 */
[----:B------:R-:W-:Y:S01]  /*1c50*/  UMOV UR19, 0x40000040 ;  /* 0x4000004000137882 */ /* 0x000fe20000000000 */
[----:B------:R-:W-:Y:S01]  /*1c60*/  CS2R R102, SRZ ;  /* 0x0000000000667805 */ /* 0x000fe2000001ff00 */
[----:B------:R-:W-:Y:S01]  /*1c70*/  UMOV UR16, UR6 ;  /* 0x0000000600107c82 */ /* 0x000fe20008000000 */
[----:B------:R-:W-:Y:S01]  /*1c80*/  CS2R R104, SRZ ;  /* 0x0000000000687805 */ /* 0x000fe2000001ff00 */
[----:B------:R-:W-:Y:S01]  /*1c90*/  UMOV UR18, UR7 ;  /* 0x0000000700127c82 */ /* 0x000fe20008000000 */
[----:B------:R-:W-:Y:S01]  /*1ca0*/  CS2R R106, SRZ ;  /* 0x00000000006a7805 */ /* 0x000fe2000001ff00 */
[----:B------:R-:W-:Y:S01]  /*1cb0*/  QGMMA.64x128x32.F32.E4M3.E4M3 R24, gdesc[UR16], RZ, !UPT ;  /* 0x01e00000101879f3 */ /* 0x000fe2000c7008ff */
[----:B------:R-:W-:Y:S01]  /*1cc0*/  UIADD3 UR16, UR6, 0x2, URZ ;  /* 0x0000000206107890 */ /* 0x000fe2000fffe03f */
[----:B------:R-:W-:Y:S01]  /*1cd0*/  CS2R R108, SRZ ;  /* 0x00000000006c7805 */ /* 0x000fe2000001ff00 */
[----:B------:R-:W-:Y:S01]  /*1ce0*/  UIADD3 UR18, UR7, 0x2, URZ ;  /* 0x0000000207127890 */ /* 0x000fe2000fffe03f */
[----:B------:R-:W-:Y:S01]  /*1cf0*/  CS2R R110, SRZ ;  /* 0x00000000006e7805 */ /* 0x000fe2000001ff00 */
[----:B------:R-:W-:Y:S01]  /*1d00*/  UMOV UR17, 0x40000040 ;  /* 0x4000004000117882 */ /* 0x000fe20000000000 */
[----:B------:R-:W-:Y:S01]  /*1d10*/  UMOV UR19, 0x40000040 ;  /* 0x4000004000137882 */ /* 0x000fe20000000000 */
        /* <DEDUP_REMOVED lines=17> */
[----:B------:R-:W-:Y:S01]  /*1e30*/  CS2R R146, SRZ ;  /* 0x0000000000927805 */ /* 0x000fe2000001ff00 */
[----:B------:R-:W-:Y:S01]  /*1e40*/  IMAD.MOV.U32 R148, RZ, RZ, RZ ;  /* 0x000000ffff947224 */ /* 0x000fe200078e00ff */
[----:B------:R-:W-:Y:S01]  /*1e50*/  QGMMA.64x128x32.F32.E4M3.E4M3 R24, gdesc[UR16], R24 ;  /* 0x01e00000101879f3 */ /* 0x000fe20008700818 */
[----:B------:R-:W-:-:S02]  /*1e60*/  UIADD3 UR16, UR6, 0x4, URZ ;  /* 0x0000000406107890 */ /* 0x000fc4000fffe03f */
[----:B------:R-:W-:Y:S01]  /*1e70*/  UIADD3 UR18, UR7, 0x4, URZ ;  /* 0x0000000407127890 */ /* 0x000fe2000fffe03f */
[----:B------:R-:W-:Y:S01]  /*1e80*/  UMOV UR17, 0x40000040 ;  /* 0x4000004000117882 */ /* 0x000fe20000000000 */
[----:B------:R-:W-:-:S07]  /*1e90*/  UMOV UR19, 0x40000040 ;  /* 0x4000004000137882 */ /* 0x000fce0000000000 */
[----:B------:R-:W-:Y:S01]  /*1ea0*/  QGMMA.64x128x32.F32.E4M3.E4M3 R24, gdesc[UR16], R24 ;  /* 0x01e00000101879f3 */ /* 0x000fe20008700818 */
[----:B------:R-:W-:Y:S02]  /*1eb0*/  UIADD3 UR18, UR7, 0x6, URZ ;  /* 0x0000000607127890 */ /* 0x000fe4000fffe03f */
[----:B------:R-:W-:Y:S01]  /*1ec0*/  UIADD3 UR16, UR6, 0x6, URZ ;  /* 0x0000000606107890 */ /* 0x000fe2000fffe03f */
[----:B------:R-:W-:Y:S01]  /*1ed0*/  ULDC UR7, c[0x0][0x50c] ;  /* 0x0001430000077ab9 */ /* 0x000fe20000000800 */
[----:B------:R-:W-:Y:S01]  /*1ee0*/  UMOV UR17, 0x40000040 ;  /* 0x4000004000117882 */ /* 0x000fe20000000000 */
[----:B------:R-:W-:Y:S01]  /*1ef0*/  UISETP.NE.AND UP0, UPT, UR7, 0x4, UPT ;  /* 0x000000040700788c */ /* 0x000fe2000bf05270 */
[----:B------:R-:W-:Y:S01]  /*1f00*/  UMOV UR19, 0x40000040 ;  /* 0x4000004000137882 */ /* 0x000fe20000000000 */
[----:B------:R-:W-:Y:S02]  /*1f10*/  UMOV UR6, 0x4 ;  /* 0x0000000400067882 */ /* 0x000fe40000000000 */
[----:B------:R-:W-:-:S06]  /*1f20*/  USEL UR7, URZ, 0x1, UP0 ;  /* 0x000000013f077887 */ /* 0x000fcc0008000000 */
[----:B------:R-:W-:Y:S01]  /*1f30*/  ISETP.NE.AND P1, PT, RZ, UR7, PT ;  /* 0x00000007ff007c0c */ /* 0x000fe2000bf25270 */
[----:B------:R-:W-:-:S12]  /*1f40*/  QGMMA.64x128x32.F32.E4M3.E4M3 R24, gdesc[UR16], R24, gsb0 ;  /* 0x01e00000101879f3 */ /* 0x000fd80008000818 */
[----:B------:R-:W-:Y:S05]  /*1f50*/  @!P1 BRA `(.L_x_25) ;  /* 0x0000000400089947 */ /* 0x000fea0003800000 */
[----:B------:R-:W-:Y:S02]  /*1f60*/  WARPGROUP.DEPBAR.LE gsb0, 0x0 ;  /* 0x00008000000079c5 */ /* 0x000fe40000010000 */
[----:B------:R-:W-:-:S01]  /*1f70*/  FADD R147, RZ, R24 ;  /* 0x00000018ff937221 */ /* 0x000fc20000000000 */
[----:B------:R-:W-:Y:S01]  /*1f80*/  FADD R148, RZ, R25 ;  /* 0x00000019ff947221 */ /* 0x000fe20000000000 */
        /* <DEDUP_REMOVED lines=62> */
[----:B------:R-:W-:-:S06]  /*2370*/  UMOV UR6, URZ ;  /* 0x0000003f00067c82 */ /* 0x000fcc0008000000 */
.L_x_25:
[----:B------:R-:W-:-:S04]  /*2380*/  UIADD3 UR20, UR5, 0x1, URZ ;  /* 0x0000000105147890 */ /* 0x000fc8000fffe03f */
[----:B------:R-:W-:-:S04]  /*2390*/  UISETP.NE.AND UP0, UPT, UR20, 0x3, UPT ;  /* 0x000000031400788c */ /* 0x000fc8000bf05270 */
[----:B------:R-:W-:Y:S02]  /*23a0*/  USEL UR8, URZ, 0x1, UP0 ;  /* 0x000000013f087887 */ /* 0x000fe40008000000 */
[----:B------:R-:W-:Y:S02]  /*23b0*/  USEL UR20, UR20, URZ, UP0 ;  /* 0x0000003f14147287 */ /* 0x000fe40008000000 */
[----:B------:R-:W-:-:S06]  /*23c0*/  ULOP3.LUT UR8, UR4, UR8, URZ, 0x3c, !UPT ;  /* 0x0000000804087292 */ /* 0x000fcc000f8e3c3f */
[----:B------:R-:W-:Y:S01]  /*23d0*/  IMAD.U32 R151, RZ, RZ, UR8 ;  /* 0x00000008ff977e24 */ /* 0x000fe2000f8e00ff */
[----:B------:R-:W-:-:S06]  /*23e0*/  UMOV UR8, 0x1 ;  /* 0x0000000100087882 */ /* 0x000fcc0000000000 */
.L_x_20:
[----:B------:R-:W-:-:S06]  /*23f0*/  UISETP.GE.AND UP0, UPT, UR10, 0x1, UPT ;  /* 0x000000010a00788c */ /* 0x000fcc000bf06270 */
[----:B------:R-:W-:-:S13]  /*2400*/  PLOP3.LUT P1, PT, PT, PT, UP0, 0x80, 0x0 ;  /* 0x000000000000781c */ /* 0x000fda0003f2f008 */
[----:B------:R-:W-:Y:S05]  /*2410*/  @!P1 BRA `(.L_x_26) ;  /* 0x0000000800349947 */ /* 0x000fea0003800000 */
[----:B------:R-:W-:Y:S01]  /*2420*/  IMAD.U32 R18, RZ, RZ, UR10 ;  /* 0x0000000aff127e24 */ /* 0x000fe2000f8e00ff */
[----:B------:R-:W-:Y:S01]  /*2430*/  ULDC UR24, c[0x0][0x50c] ;  /* 0x0001430000187ab9 */ /* 0x000fe20000000800 */
[----:B------:R-:W-:-:S07]  /*2440*/  IMAD.U32 R19, RZ, RZ, UR5 ;  /* 0x00000005ff137e24 */ /* 0x000fce000f8e00ff */
.L_x_34:
[----:B------:R-:W-:-:S13]  /*2450*/  ISETP.NE.AND P2, PT, R149, 0x3, PT ;  /* 0x000000039500780c */ /* 0x000fda0003f45270 */
[----:B0-----:R-:W-:Y:S05]  /*2460*/  @!P2 BRA `(.L_x_27) ;  /* 0x000000000004a947 */ /* 0x001fea0003800000 */
[----:B------:R-:W-:Y:S01]  /*2470*/  BPT.TRAP 0x1 ;  /* 0x000000040000795c */ /* 0x000fe20000300000 */
.L_x_27:
[----:B------:R-:W-:Y:S01]  /*2480*/  ULEA UR16, UR20, UR9, 0x3 ;  /* 0x0000000914107291 */ /* 0x000fe2000f8e183f */
[----:B------:R-:W-:-:S08]  /*2490*/  SHF.L.U32 R20, R151, 0x1f, RZ ;  /* 0x0000001f97147819 */ /* 0x000fd000000006ff */
[----:B------:R0:W1:Y:S01]  /*24a0*/  SYNCS.PHASECHK.TRANS64.TRYWAIT P1, [UR16], R20 ;  /* 0x00000014ff0075a7 */ /* 0x0000620008020150 */
[----:B------:R-:W-:Y:S05]  /*24b0*/  @!P2 BRA `(.L_x_28) ;  /* 0x000000000004a947 */ /* 0x000fea0003800000 */
[----:B------:R-:W-:Y:S01]  /*24c0*/  BPT.TRAP 0x1 ;  /* 0x000000040000795c */ /* 0x000fe20000300000 */
.L_x_28:
[----:B-1----:R-:W-:Y:S05]  /*24d0*/  @P1 BRA `(.L_x_29) ;  /* 0x0000000000081947 */ /* 0x002fea0003800000 */
[----:B------:R-:W1:Y:S02]  /*24e0*/  SYNCS.PHASECHK.TRANS64.TRYWAIT P1, [UR16], R20 ;  /* 0x00000014ff0075a7 */ /* 0x000e640008020150 */
[----:B-1----:R-:W-:Y:S05]  /*24f0*/  @!P1 BRA `(.L_x_30) ;  /* 0x0000006c00449947 */ /* 0x002fea0003800000 */
.L_x_29:
[----:B------:R-:W-:Y:S01]  /*2500*/  UIADD3 UR16, UR9, 0x100, URZ ;  /* 0x0000010009107890 */ /* 0x000fe2000fffe03f */
[----:B------:R-:W-:Y:S01]  /*2510*/  WARPGROUP.ARRIVE ;  /* 0x00000000000079c5 */ /* 0x000fe20000000000 */
[----:B------:R-:W-:Y:S02]  /*2520*/  UIADD3 UR17, UR9, 0x6100, URZ ;  /* 0x0000610009117890 */ /* 0x000fe4000fffe03f */
[----:B------:R-:W-:Y:S02]  /*2530*/  UISETP.NE.AND UP0, UPT, UR7, URZ, UPT ;  /* 0x0000003f0700728c */ /* 0x000fe4000bf05270 */
[----:B------:R-:W-:Y:S02]  /*2540*/  USHF.R.U32.HI UR16, URZ, 0x4, UR16 ;  /* 0x000000043f107899 */ /* 0x000fe40008011610 */
[----:B------:R-:W-:Y:S02]  /*2550*/  USHF.R.U32.HI UR17, URZ, 0x4, UR17 ;  /* 0x000000043f117899 */ /* 0x000fe40008011611 */
[----:B------:R-:W-:-:S02]  /*2560*/  USEL UR8, UR8, URZ, !UP0 ;  /* 0x0000003f08087287 */ /* 0x000fc4000c000000 */
[----:B------:R-:W-:Y:S02]  /*2570*/  ULOP3.LUT UR16, UR16, 0x3fff, URZ, 0xc0, !UPT ;  /* 0x00003fff10107892 */ /* 0x000fe4000f8ec03f */
[----:B------:R-:W-:Y:S02]  /*2580*/  ULOP3.LUT UR17, UR17, 0x3fff, URZ, 0xc0, !UPT ;  /* 0x00003fff11117892 */ /* 0x000fe4000f8ec03f */
[----:B------:R-:W-:Y:S02]  /*2590*/  UISETP.NE.U32.AND UP0, UPT, UR8, URZ, UPT ;  /* 0x0000003f0800728c */ /* 0x000fe4000bf05070 */
[----:B------:R-:W-:Y:S02]  /*25a0*/  ULOP3.LUT UR7, UR16, 0x10000, URZ, 0xfc, !UPT ;  /* 0x0001000010077892 */ /* 0x000fe4000f8efc3f */
[----:B------:R-:W-:Y:S02]  /*25b0*/  ULOP3.LUT UR8, UR17, 0x10000, URZ, 0xfc, !UPT ;  /* 0x0001000011087892 */ /* 0x000fe4000f8efc3f */
[----:B------:R-:W-:-:S02]  /*25c0*/  ULEA UR7, UR20, UR7, 0x9 ;  /* 0x0000000714077291 */ /* 0x000fc4000f8e483f */
[----:B------:R-:W-:Y:S01]  /*25d0*/  ULEA UR8, UR20, UR8, 0xa ;  /* 0x0000000814087291 */ /* 0x000fe2000f8e503f */
[----:B------:R-:W-:Y:S01]  /*25e0*/  UMOV UR17, 0x40000040 ;  /* 0x4000004000117882 */ /* 0x000fe20000000000 */
[----:B------:R-:W-:Y:S01]  /*25f0*/  UMOV UR19, 0x40000040 ;  /* 0x4000004000137882 */ /* 0x000fe20000000000 */
[----:B------:R-:W-:Y:S02]  /*2600*/  UIADD3 UR6, UR6, 0x4, URZ ;  /* 0x0000000406067890 */ /* 0x000fe4000fffe03f */
[----:B------:R-:W-:Y:S02]  /*2610*/  UMOV UR16, UR7 ;  /* 0x0000000700107c82 */ /* 0x000fe40008000000 */
[----:B------:R-:W-:Y:S02]  /*2620*/  UMOV UR18, UR8 ;  /* 0x0000000800127c82 */ /* 0x000fe40008000000 */
[----:B------:R-:W-:Y:S01]  /*2630*/  QGMMA.64x128x32.F32.E4M3.E4M3 R24, gdesc[UR16], R24, UP0 ;  /* 0x01e00000101879f3 */ /* 0x000fe2000bf00818 */
[----:B------:R-:W-:-:S02]  /*2640*/  UIADD3 UR16, UR7, 0x2, URZ ;  /* 0x0000000207107890 */ /* 0x000fc4000fffe03f */
[----:B------:R-:W-:Y:S01]  /*2650*/  UIADD3 UR18, UR8, 0x2, URZ ;  /* 0x0000000208127890 */ /* 0x000fe2000fffe03f */
[----:B------:R-:W-:Y:S01]  /*2660*/  UMOV UR17, 0x40000040 ;  /* 0x4000004000117882 */ /* 0x000fe20000000000 */
[----:B------:R-:W-:Y:S01]  /*2670*/  UMOV UR19, 0x40000040 ;  /* 0x4000004000137882 */ /* 0x000fe20000000000 */
[----:B------:R-:W-:-:S06]  /*2680*/  UISETP.NE.AND UP0, UPT, UR6, UR24, UPT ;  /* 0x000000180600728c */ /* 0x000fcc000bf05270 */
[----:B------:R-:W-:Y:S01]  /*2690*/  QGMMA.64x128x32.F32.E4M3.E4M3 R24, gdesc[UR16], R24 ;  /* 0x01e00000101879f3 */ /* 0x000fe20008700818 */
[----:B------:R-:W-:Y:S02]  /*26a0*/  UIADD3 UR16, UR7, 0x4, URZ ;  /* 0x0000000407107890 */ /* 0x000fe4000fffe03f */
[----:B------:R-:W-:Y:S01]  /*26b0*/  UIADD3 UR18, UR8, 0x4, URZ ;  /* 0x0000000408127890 */ /* 0x000fe2000fffe03f */
[----:B------:R-:W-:Y:S01]  /*26c0*/  UMOV UR17, 0x40000040 ;  /* 0x4000004000117882 */ /* 0x000fe20000000000 */
[----:B------:R-:W-:-:S07]  /*26d0*/  UMOV UR19, 0x40000040 ;  /* 0x4000004000137882 */ /* 0x000fce0000000000 */
[----:B------:R-:W-:Y:S01]  /*26e0*/  QGMMA.64x128x32.F32.E4M3.E4M3 R24, gdesc[UR16], R24 ;  /* 0x01e00000101879f3 */ /* 0x000fe20008700818 */
[----:B------:R-:W-:Y:S02]  /*26f0*/  UIADD3 UR16, UR7, 0x6, URZ ;  /* 0x0000000607107890 */ /* 0x000fe4000fffe03f */
[----:B------:R-:W-:Y:S01]  /*2700*/  UIADD3 UR18, UR8, 0x6, URZ ;  /* 0x0000000608127890 */ /* 0x000fe2000fffe03f */
[----:B------:R-:W-:Y:S01]  /*2710*/  UMOV UR17, 0x40000040 ;  /* 0x4000004000117882 */ /* 0x000fe20000000000 */
[----:B------:R-:W-:Y:S01]  /*2720*/  UMOV UR19, 0x40000040 ;  /* 0x4000004000137882 */ /* 0x000fe20000000000 */
[----:B------:R-:W-:-:S06]  /*2730*/  USEL UR7, URZ, 0x1, UP0 ;  /* 0x000000013f077887 */ /* 0x000fcc0008000000 */
[----:B------:R-:W-:Y:S01]  /*2740*/  ISETP.NE.AND P1, PT, RZ, UR7, PT ;  /* 0x00000007ff007c0c */ /* 0x000fe2000bf25270 */
[----:B------:R-:W-:Y:S03]  /*2750*/  QGMMA.64x128x32.F32.E4M3.E4M3 R24, gdesc[UR16], R24, gsb0 ;  /* 0x01e00000101879f3 */ /* 0x000fe60008000818 */
[----:B------:R-:W-:-:S09]  /*2760*/  WARPGROUP.DEPBAR.LE gsb0, 0x1 ;  /* 0x00008000000079c5 */ /* 0x000fd20000010100 */
[----:B------:R-:W-:Y:S05]  /*2770*/  @!P1 BRA `(.L_x_31) ;  /* 0x0000000400089947 */ /* 0x000fea0003800000 */
[----:B------:R-:W-:Y:S02]  /*2780*/  WARPGROUP.DEPBAR.LE gsb0, 0x0 ;  /* 0x00008000000079c5 */ /* 0x000fe40000010000 */
[----:B------:R-:W-:-:S01]  /*2790*/  FADD R147, R24, R147 ;  /* 0x0000009318937221 */ /* 0x000fc20000000000 */
[----:B------:R-:W-:Y:S01]  /*27a0*/  FADD R148, R25, R148 ;  /* 0x0000009419947221 */ /* 0x000fe20000000000 */
        /* <DEDUP_REMOVED lines=62> */
[----:B------:R-:W-:-:S06]  /*2b90*/  UMOV UR6, URZ ;  /* 0x0000003f00067c82 */ /* 0x000fcc0008000000 */
.L_x_31:
[----:B------:R-:W-:Y:S05]  /*2ba0*/  @!P2 BRA `(.L_x_32) ;  /* 0x000000000004a947 */ /* 0x000fea0003800000 */
[----:B------:R-:W-:Y:S01]  /*2bb0*/  BPT.TRAP 0x1 ;  /* 0x000000040000795c */ /* 0x000fe20000300000 */
.L_x_32:
[----:B01----:R-:W-:Y:S02]  /*2bc0*/  @P0 LEA R20, R19, UR9, 0x3 ;  /* 0x0000000913140c11 */ /* 0x003fe4000f8e18ff */
[----:B------:R-:W-:-:S03]  /*2bd0*/  ISETP.GT.U32.AND P1, PT, R7, 0x1, PT ;  /* 0x000000010700780c */ /* 0x000fc60003f24070 */
[----:B------:R-:W-:-:S05]  /*2be0*/  @P0 VIADD R21, R20, 0x18 ;  /* 0x0000001814150836 */ /* 0x000fca0000000000 */
[----:B------:R-:W-:-:S04]  /*2bf0*/  @P0 PRMT R21, R10, 0x654, R21 ;  /* 0x000006540a150816 */ /* 0x000fc80000000015 */
[----:B------:R0:W-:Y:S01]  /*2c00*/  @P0 SYNCS.ARRIVE.TRANS64.RED.A1T0 RZ, [R21+URZ], RZ ;  /* 0x000000ff15ff09a7 */ /* 0x0001e2000810043f */
[----:B------:R-:W-:Y:S05]  /*2c10*/  @P1 BRA `(.L_x_33) ;  /* 0x0000000000041947 */ /* 0x000fea0003800000 */
[----:B------:R-:W-:Y:S01]  /*2c20*/  BPT.TRAP 0x1 ;  /* 0x000000040000795c */ /* 0x000fe20000300000 */
.L_x_33:
[----:B------:R-:W-:Y:S01]  /*2c30*/  UIADD3 UR20, UR20, 0x1, URZ ;  /* 0x0000000114147890 */ /* 0x000fe2000fffe03f */
[C---:B------:R-:W-:Y:S01]  /*2c40*/  ISETP.GT.AND P2, PT, R18.reuse, 0x1, PT ;  /* 0x000000011200780c */ /* 0x040fe20003f44270 */
[----:B------:R-:W-:Y:S02]  /*2c50*/  VIADD R19, R19, 0x1 ;  /* 0x0000000113137836 */ /* 0x000fe40000000000 */
[----:B------:R-:W-:Y:S01]  /*2c60*/  UISETP.NE.AND UP0, UPT, UR20, 0x3, UPT ;  /* 0x000000031400788c */ /* 0x000fe2000bf05270 */
[----:B------:R-:W-:Y:S02]  /*2c70*/  VIADD R18, R18, 0xffffffff ;  /* 0xffffffff12127836 */ /* 0x000fe40000000000 */
[C---:B------:R-:W-:Y:S01]  /*2c80*/  ISETP.NE.AND P1, PT, R19.reuse, 0x3, PT ;  /* 0x000000031300780c */ /* 0x040fe20003f25270 */
[----:B------:R-:W-:Y:S02]  /*2c90*/  USEL UR8, URZ, 0x1, UP0 ;  /* 0x000000013f087887 */ /* 0x000fe40008000000 */
[----:B------:R-:W-:Y:S01]  /*2ca0*/  USEL UR20, UR20, URZ, UP0 ;  /* 0x0000003f14147287 */ /* 0x000fe20008000000 */
[----:B------:R-:W-:-:S03]  /*2cb0*/  SEL R19, R19, RZ, P1 ;  /* 0x000000ff13137207 */ /* 0x000fc60000800000 */
[----:B------:R-:W-:Y:S01]  /*2cc0*/  LOP3.LUT R151, R151, UR8, RZ, 0x3c, !PT ;  /* 0x0000000897977c12 */ /* 0x000fe2000f8e3cff */
[----:B------:R-:W-:Y:S01]  /*2cd0*/  UMOV UR8, 0x1 ;  /* 0x0000000100087882 */ /* 0x000fe20000000000 */
[----:B------:R-:W-:Y:S06]  /*2ce0*/  @P2 BRA `(.L_x_34) ;  /* 0xfffffff400d82947 */ /* 0x000fec000383ffff */
.L_x_26:
[----:B------:R-:W-:Y:S01]  /*2cf0*/  UISETP.NE.AND UP0, UPT, UR6, URZ, UPT ;  /* 0x0000003f0600728c */ /* 0x000fe2000bf05270 */
[----:B------:R-:W1:Y:S01]  /*2d00*/  LDC R18, c[0x0][0x28c] ;  /* 0x0000a300ff127b82 */ /* 0x000e620000000800 */
[----:B------:R-:W-:Y:S02]  /*2d10*/  IMAD.U32 R19, RZ, RZ, UR23 ;  /* 0x00000017ff137e24 */ /* 0x000fe4000f8e00ff */
[----:B------:R-:W-:-:S06]  /*2d20*/  USEL UR6, URZ, 0x1, !UP0 ;  /* 0x000000013f067887 */ /* 0x000fcc000c000000 */
[----:B------:R-:W-:-:S13]  /*2d30*/  ISETP.NE.AND P1, PT, RZ, UR6, PT ;  /* 0x00000006ff007c0c */ /* 0x000fda000bf25270 */
[----:B------:R-:W-:Y:S05]  /*2d40*/  @!P1 BRA `(.L_x_35) ;  /* 0x0000000400049947 */ /* 0x000fea0003800000 */
[----:B------:R-:W-:Y:S02]  /*2d50*/  WARPGROUP.DEPBAR.LE gsb0, 0x0 ;  /* 0x00008000000079c5 */ /* 0x000fe40000010000 */
[----:B------:R-:W-:Y:S01]  /*2d60*/  FADD R147, R24, R147 ;  /* 0x0000009318937221 */ /* 0x000fe20000000000 */
        /* <DEDUP_REMOVED lines=62> */
[----:B------:R-:W-:-:S07]  /*3150*/  FADD R88, R88, R87 ;  /* 0x0000005758587221 */ /* 0x000fce0000000000 */
.L_x_35:
[----:B-1----:R-:W-:Y:S01]  /*3160*/  ISETP.GE.AND P1, PT, R18, 0x1, PT ;  /* 0x000000011200780c */ /* 0x002fe20003f26270 */
[----:B------:R1:W-:Y:S01]  /*3170*/  SYNCS.ARRIVE.TRANS64.A1T0 RZ, [R19+UR22], RZ ;  /* 0x000000ff13ff79a7 */ /* 0x0003e20008100016 */
[----:B------:R-:W-:-:S11]  /*3180*/  WARPGROUP.DEPBAR.LE gsb0, 0x0 ;  /* 0x00008000000079c5 */ /* 0x000fd60000010000 */
[----:B------:R-:W-:Y:S05]  /*3190*/  @!P1 BRA `(.L_x_36) ;  /* 0x0000000000449947 */ /* 0x000fea0003800000 */
[----:B------:R-:W-:-:S13]  /*31a0*/  ISETP.NE.AND P1, PT, R149, 0x3, PT ;  /* 0x000000039500780c */ /* 0x000fda0003f25270 */
[----:B------:R-:W-:Y:S05]  /*31b0*/  @!P1 BRA `(.L_x_37) ;  /* 0x0000000000049947 */ /* 0x000fea0003800000 */
[----:B------:R-:W-:Y:S01]  /*31c0*/  BPT.TRAP 0x1 ;  /* 0x000000040000795c */ /* 0x000fe20000300000 */
.L_x_37:
[----:B------:R-:W-:Y:S01]  /*31d0*/  VOTEU.ANY UP0, P0 ;  /* 0x00000000003f7886 */ /* 0x000fe20000000100 */
[----:B------:R-:W-:-:S04]  /*31e0*/  ISETP.GT.U32.AND P1, PT, R7, 0x1, PT ;  /* 0x000000010700780c */ /* 0x000fc80003f24070 */
[----:B------:R-:W-:-:S06]  /*31f0*/  @UP0 UIADD3 UR6, UR10, UR5, URZ ;  /* 0x000000050a060290 */ /* 0x000fcc000fffe03f */
[----:B------:R-:W-:Y:S02]  /*3200*/  IMAD.U32 R18, RZ, RZ, UR6 ;  /* 0x00000006ff127e24 */ /* 0x000fe4000f8e00ff */
[----:B0-----:R-:W-:Y:S02]  /*3210*/  IMAD.U32 R21, RZ, RZ, UR6 ;  /* 0x00000006ff157e24 */ /* 0x001fe4000f8e00ff */
[----:B-1----:R-:W-:-:S05]  /*3220*/  @P0 IMAD.WIDE.U32 R18, R18, -0x55555555, RZ ;  /* 0xaaaaaaab12120825 */ /* 0x002fca00078e00ff */
[----:B------:R-:W-:-:S05]  /*3230*/  @P0 SHF.R.U32.HI R18, RZ, 0x1, R19 ;  /* 0x00000001ff120819 */ /* 0x000fca0000011613 */
[----:B------:R-:W-:-:S05]  /*3240*/  @P0 IMAD R18, R18, -0x3, R21 ;  /* 0xfffffffd12120824 */ /* 0x000fca00078e0215 */
[----:B------:R-:W-:-:S05]  /*3250*/  @P0 LEA R18, R18, UR9, 0x3 ;  /* 0x0000000912120c11 */ /* 0x000fca000f8e18ff */
[----:B------:R-:W-:-:S05]  /*3260*/  @P0 VIADD R19, R18, 0x18 ;  /* 0x0000001812130836 */ /* 0x000fca0000000000 */
[----:B------:R-:W-:-:S04]  /*3270*/  @P0 PRMT R19, R10, 0x654, R19 ;  /* 0x000006540a130816 */ /* 0x000fc80000000013 */
[----:B------:R4:W-:Y:S01]  /*3280*/  @P0 SYNCS.ARRIVE.TRANS64.RED.A1T0 RZ, [R19+URZ], RZ ;  /* 0x000000ff13ff09a7 */ /* 0x0009e2000810043f */
[----:B------:R-:W-:Y:S05]  /*3290*/  @P1 BRA `(.L_x_36) ;  /* 0x0000000000041947 */ /* 0x000fea0003800000 */
[----:B------:R-:W-:Y:S01]  /*32a0*/  BPT.TRAP 0x1 ;  /* 0x000000040000795c */ /* 0x000fe20000300000 */
.L_x_36:
[----:B------:R-:W-:Y:S01]  /*32b0*/  SHF.L.U32 R18, R150, 0x1f, RZ ;  /* 0x0000001f96127819 */ /* 0x000fe200000006ff */
[----:B------:R-:W-:Y:S01]  /*32c0*/  UIADD3 UR5, UR21, UR5, URZ ;  /* 0x0000000515057290 */ /* 0x000fe2000fffe03f */
[----:B------:R-:W0:Y:S01]  /*32d0*/  LDC R31, c[0x0][0x288] ;  /* 0x0000a200ff1f7b82 */ /* 0x000e220000000800 */
[----:B------:R-:W-:Y:S01]  /*32e0*/  UISETP.GE.U32.AND UP1, UPT, UR21, 0x3, UPT ;  /* 0x000000031500788c */ /* 0x000fe2000bf26070 */
[----:B------:R-:W-:Y:S01]  /*32f0*/  IMAD.SHL.U32 R26, R14, 0x2, RZ ;  /* 0x000000020e1a7824 */ /* 0x000fe200078e00ff */
[----:B------:R-:W-:Y:S02]  /*3300*/  UISETP.GT.U32.AND UP0, UPT, UR5, 0x2, UPT ;  /* 0x000000020500788c */ /* 0x000fe4000bf04070 */
[----:B------:R-:W-:Y:S02]  /*3310*/  UIMAD.WIDE.U32 UR6, UR5, -0x55555555, URZ ;  /* 0xaaaaaaab050678a5 */ /* 0x000fe4000f8e003f */
[----:B------:R-:W-:Y:S01]  /*3320*/  UISETP.LT.U32.AND UP0, UPT, UR21, 0x3, UP0 ;  /* 0x000000031500788c */ /* 0x000fe20008701070 */
[----:B------:R-:W2:Y:S01]  /*3330*/  SYNCS.PHASECHK.TRANS64.TRYWAIT P1, [UR11+0x8], R18 ;  /* 0x00000812ff0075a7 */ /* 0x000ea2000802014b */
[----:B------:R-:W-:Y:S01]  /*3340*/  USHF.R.U32.HI UR6, URZ, 0x1, UR7 ;  /* 0x000000013f067899 */ /* 0x000fe20008011607 */
[----:B------:R-:W-:Y:S01]  /*3350*/  SHF.R.S32.HI R27, RZ, 0x1f, R26 ;  /* 0x0000001fff1b7819 */ /* 0x000fe2000001141a */
[----:B------:R-:W-:-:S02]  /*3360*/  USEL UR8, URZ, 0x1, !UP0 ;  /* 0x000000013f087887 */ /* 0x000fc4000c000000 */
[----:B------:R-:W-:Y:S02]  /*3370*/  UIMAD UR5, UR6, -0x3, UR5 ;  /* 0xfffffffd060578a4 */ /* 0x000fe4000f8e0205 */
[----:B------:R-:W-:-:S04]  /*3380*/  ULOP3.LUT UR4, UR4, UR8, URZ, 0x3c, !UPT ;  /* 0x0000000804047292 */ /* 0x000fc8000f8e3c3f */
[----:B------:R-:W-:Y:S01]  /*3390*/  @UP1 ULOP3.LUT UR4, UR4, 0x1, UR6, 0x78, !UPT ;  /* 0x0000000104041892 */ /* 0x000fe2000f8e7806 */
[----:B0-2---:R-:W-:Y:S11]  /*33a0*/  @!P1 BRA `(.L_x_38) ;  /* 0x0000005c00b09947 */ /* 0x005ff60003800000 */
.L_x_195:
[----:B------:R-:W-:Y:S01]  /*33b0*/  IMAD.SHL.U32 R33, R5, 0x80, RZ ;  /* 0x0000008005217824 */ /* 0x000fe200078e00ff */
[----:B------:R-:W-:Y:S01]  /*33c0*/  ULDC UR8, c[0x0][0x284] ;  /* 0x0000a10000087ab9 */ /* 0x000fe20000000800 */
[----:B------:R-:W-:Y:S01]  /*33d0*/  IMAD.SHL.U32 R5, R6, 0x40, RZ ;  /* 0x0000004006057824 */ /* 0x000fe200078e00ff */
[----:B------:R-:W-:Y:S01]  /*33e0*/  SHF.R.S32.HI R32, RZ, 0x1f, R4 ;  /* 0x0000001fff207819 */ /* 0x000fe20000011404 */
[----:B------:R-:W-:Y:S01]  /*33f0*/  ULDC.64 UR6, c[0x0][0x5d0] ;  /* 0x0001740000067ab9 */ /* 0x000fe20000000a00 */
[----:B------:R-:W-:Y:S01]  /*3400*/  SHF.R.S32.HI R30, RZ, 0x1f, R33 ;  /* 0x0000001fff1e7819 */ /* 0x000fe20000011421 */
[----:B01--4-:R-:W-:Y:S01]  /*3410*/  IMAD.WIDE.U32 R18, R4, UR6, R26 ;  /* 0x0000000604127c25 */ /* 0x013fe2000f8e001a */
[----:B------:R-:W-:-:S03]  /*3420*/  ISETP.GE.AND P1, PT, R5, UR8, PT ;  /* 0x0000000805007c0c */ /* 0x000fc6000bf26270 */
[----:B------:R-:W-:Y:S01]  /*3430*/  IMAD R21, R32, UR6, RZ ;  /* 0x0000000620157c24 */ /* 0x000fe2000f8e02ff */
[C---:B------:R-:W-:Y:S02]  /*3440*/  ISETP.GE.OR P1, PT, R33.reuse, R31, P1 ;  /* 0x0000001f2100720c */ /* 0x040fe40000f26670 */
[----:B------:R-:W-:Y:S01]  /*3450*/  IADD3 R18, P2, R33, R18, RZ ;  /* 0x0000001221127210 */ /* 0x000fe20007f5e0ff */
[----:B------:R-:W-:-:S05]  /*3460*/  IMAD R21, R4, UR7, R21 ;  /* 0x0000000704157c24 */ /* 0x000fca000f8e0215 */
[----:B------:R-:W-:-:S05]  /*3470*/  IADD3.X R19, R30, R19, R21, P2, !PT ;  /* 0x000000131e137210 */ /* 0x000fca00017fe415 */
[----:B------:R-:W-:Y:S05]  /*3480*/  @P1 BRA `(.L_x_39) ;  /* 0x0000004400b81947 */ /* 0x000fea0003800000 */
[----:B------:R-:W0:Y:S01]  /*3490*/  LDC.64 R28, c[0x0][0x5c8] ;  /* 0x00017200ff1c7b82 */ /* 0x000e220000000a00 */
[----:B------:R-:W-:Y:S01]  /*34a0*/  IMAD.WIDE R24, R6, 0x40, R12 ;  /* 0x0000004006187825 */ /* 0x000fe200078e020c */
[----:B------:R-:W-:Y:S01]  /*34b0*/  ULDC.64 UR6, c[0x0][0x5c0] ;  /* 0x0001700000067ab9 */ /* 0x000fe20000000a00 */
[----:B------:R-:W-:Y:S02]  /*34c0*/  BSSY B0, `(.L_x_39) ;  /* 0x000046a000007945 */ /* 0x000fe40003800000 */
[-C--:B0-----:R-:W-:Y:S02]  /*34d0*/  IMAD R6, R25, R28.reuse, RZ ;  /* 0x0000001c19067224 */ /* 0x081fe400078e02ff */
[----:B------:R-:W-:-:S04]  /*34e0*/  IMAD.WIDE.U32 R18, R24, R28, R18 ;  /* 0x0000001c18127225 */ /* 0x000fc800078e0012 */
[----:B------:R-:W-:Y:S01]  /*34f0*/  IMAD R21, R24, R29, R6 ;  /* 0x0000001d18157224 */ /* 0x000fe200078e0206 */
[----:B------:R-:W-:Y:S02]  /*3500*/  LEA R6, P1, R28, R18, 0x3 ;  /* 0x000000121c067211 */ /* 0x000fe400078218ff */
[----:B------:R-:W-:Y:S01]  /*3510*/  IADD3 R20, P2, R18, UR6, RZ ;  /* 0x0000000612147c10 */ /* 0x000fe2000ff5e0ff */
[----:B------:R-:W-:Y:S01]  /*3520*/  IMAD.IADD R21, R19, 0x1, R21 ;  /* 0x0000000113157824 */ /* 0x000fe200078e0215 */
[----:B------:R-:W-:Y:S01]  /*3530*/  IADD3 R18, P4, R6, UR6, RZ ;  /* 0x0000000606127c10 */ /* 0x000fe2000ff9e0ff */
[----:B------:R-:W-:Y:S02]  /*3540*/  IMAD R6, R14, -0x2, R31 ;  /* 0xfffffffe0e067824 */ /* 0x000fe400078e021f */
[----:B------:R-:W-:Y:S01]  /*3550*/  IMAD.IADD R31, R16, 0x1, -R5 ;  /* 0x00000001101f7824 */ /* 0x000fe200078e0a05 */
[----:B------:R-:W-:Y:S01]  /*3560*/  LEA.HI.X R19, R28, R21, R29, 0x3, P1 ;  /* 0x000000151c137211 */ /* 0x000fe200008f1c1d */
[----:B------:R-:W-:Y:S01]  /*3570*/  IMAD.IADD R6, R6, 0x1, -R33 ;  /* 0x0000000106067824 */ /* 0x000fe200078e0a21 */
[----:B---3-5:R-:W-:-:S02]  /*3580*/  FSETP.NEU.AND P1, PT, R15, RZ, PT ;  /* 0x000000ff0f00720b */ /* 0x028fc40003f2d000 */
[----:B------:R-:W-:Y:S02]  /*3590*/  IADD3.X R21, R21, UR7, RZ, P2, !PT ;  /* 0x0000000715157c10 */ /* 0x000fe400097fe4ff */
[----:B------:R-:W-:-:S09]  /*35a0*/  IADD3.X R19, R19, UR7, RZ, P4, !PT ;  /* 0x0000000713137c10 */ /* 0x000fd2000a7fe4ff */
[----:B------:R-:W-:Y:S05]  /*35b0*/  @!P1 BRA `(.L_x_40) ;  /* 0x0000003400609947 */ /* 0x000fea0003800000 */
[----:B------:R-:W-:Y:S01]  /*35c0*/  ULDC.64 UR6, c[0x0][0x5b8] ;  /* 0x00016e0000067ab9 */ /* 0x000fe20000000a00 */
[----:B------:R-:W-:Y:S01]  /*35d0*/  ULDC.64 UR16, c[0x0][0x5a8] ;  /* 0x00016a0000107ab9 */ /* 0x000fe20000000a00 */
[----:B------:R-:W-:Y:S01]  /*35e0*/  IMAD.WIDE.U32 R26, R4, UR6, R26 ;  /* 0x00000006041a7c25 */ /* 0x000fe2000f8e001a */
[----:B------:R-:W-:Y:S01]  /*35f0*/  BSSY B1, `(.L_x_41) ;  /* 0x0000010000017945 */ /* 0x000fe20003800000 */
[----:B------:R-:W-:Y:S02]  /*3600*/  PRMT R28, RZ, 0x7610, R28 ;  /* 0x00007610ff1c7816 */ /* 0x000fe4000000001c */
[----:B------:R-:W-:Y:S01]  /*3610*/  IMAD R5, R32, UR6, RZ ;  /* 0x0000000620057c24 */ /* 0x000fe2000f8e02ff */
[----:B------:R-:W-:-:S03]  /*3620*/  IADD3 R26, P1, R33, R26, RZ ;  /* 0x0000001a211a7210 */ /* 0x000fc60007f3e0ff */
[----:B------:R-:W-:Y:S01]  /*3630*/  IMAD R5, R4, UR7, R5 ;  /* 0x0000000704057c24 */ /* 0x000fe2000f8e0205 */
[----:B------:R-:W-:Y:S02]  /*3640*/  ULDC.64 UR6, c[0x0][0x5b0] ;  /* 0x00016c0000067ab9 */ /* 0x000fe40000000a00 */
[----:B------:R-:W-:Y:S02]  /*3650*/  IMAD R29, R25, UR6, RZ ;  /* 0x00000006191d7c24 */ /* 0x000fe4000f8e02ff */
[----:B------:R-:W-:Y:S02]  /*3660*/  IADD3.X R27, R30, R27, R5, P1, !PT ;  /* 0x0000001b1e1b7210 */ /* 0x000fe40000ffe405 */
[----:B------:R-:W-:Y:S01]  /*3670*/  ISETP.GE.AND P1, PT, R31, 0x1, PT ;  /* 0x000000011f00780c */ /* 0x000fe20003f26270 */
[C---:B------:R-:W-:Y:S02]  /*3680*/  IMAD R29, R24.reuse, UR7, R29 ;  /* 0x00000007181d7c24 */ /* 0x040fe4000f8e021d */
[----:B------:R-:W-:Y:S01]  /*3690*/  IMAD.WIDE.U32 R4, R24, UR6, R26 ;  /* 0x0000000618047c25 */ /* 0x000fe2000f8e001a */
[----:B------:R-:W-:-:S02]  /*36a0*/  ISETP.LT.OR P5, PT, R6, 0x1, !P1 ;  /* 0x000000010600780c */ /* 0x000fc40004fa1670 */
[----:B------:R-:W-:-:S04]  /*36b0*/  IADD3 R4, P2, R4, UR16, RZ ;  /* 0x0000001004047c10 */ /* 0x000fc8000ff5e0ff */
[----:B------:R-:W-:-:S07]  /*36c0*/  IADD3.X R5, R5, UR17, R29, P2, !PT ;  /* 0x0000001105057c10 */ /* 0x000fce00097fe41d */
[----:B------:R-:W-:Y:S05]  /*36d0*/  @P5 BRA `(.L_x_42) ;  /* 0x0000000000045947 */ /* 0x000fea0003800000 */
[----:B------:R0:W5:Y:S02]  /*36e0*/  LDG.E.U8 R28, desc[UR14][R4.64] ;  /* 0x0000000e041c7981 */ /* 0x000164000c1e1100 */
.L_x_42:
[----:B------:R-:W-:Y:S05]  /*36f0*/  BSYNC B1 ;  /* 0x0000000000017941 */ /* 0x000fea0003800000 */
.L_x_41:
[----:B-----5:R-:W-:Y:S01]  /*3700*/  LOP3.LUT R28, R28, 0xff, RZ, 0xc0, !PT ;  /* 0x000000ff1c1c7812 */ /* 0x020fe200078ec0ff */
[----:B------:R-:W-:Y:S01]  /*3710*/  BSSY B1, `(.L_x_43) ;  /* 0x000000b000017945 */ /* 0x000fe20003800000 */
[----:B------:R-:W-:Y:S02]  /*3720*/  ISETP.LT.OR P4, PT, R6, 0x2, !P1 ;  /* 0x000000020600780c */ /* 0x000fe40004f81670 */
[----:B------:R-:W-:-:S05]  /*3730*/  F2FP.F16.E4M3.UNPACK_B R28, R28 ;  /* 0x0000001cff1c723e */ /* 0x000fca00020006ff */
[----:B------:R-:W-:-:S05]  /*3740*/  HADD2.F32 R28, -RZ, R28.H0_H0 ;  /* 0x2000001cff1c7230 */ /* 0x000fca0000004100 */
[----:B------:R-:W-:-:S04]  /*3750*/  FMUL R28, R28, R15 ;  /* 0x0000000f1c1c7220 */ /* 0x000fc80000400000 */
[----:B------:R-:W-:-:S05]  /*3760*/  FFMA R28, R147, R11, R28 ;  /* 0x0000000b931c7223 */ /* 0x000fca000000001c */
[----:B------:R-:W-:Y:S02]  /*3770*/  F2FP.SATFINITE.E4M3.F32.PACK_AB_MERGE_C R29, RZ, R28, RZ ;  /* 0x0000001cff1d723e */ /* 0x000fe400048070ff */
[----:B------:R-:W-:-:S03]  /*3780*/  PRMT R28, RZ, 0x7610, R28 ;  /* 0x00007610ff1c7816 */ /* 0x000fc6000000001c */
[----:B------:R1:W-:Y:S01]  /*3790*/  @!P5 STG.E.U8 desc[UR14][R20.64], R29 ;  /* 0x0000001d1400d986 */ /* 0x0003e2000c10110e */
[----:B------:R-:W-:Y:S05]  /*37a0*/  @P4 BRA `(.L_x_44) ;  /* 0x0000000000044947 */ /* 0x000fea0003800000 */
[----:B------:R2:W5:Y:S02]  /*37b0*/  LDG.E.U8 R28, desc[UR14][R4.64+0x1] ;  /* 0x0000010e041c7981 */ /* 0x000564000c1e1100 */
.L_x_44:
[----:B------:R-:W-:Y:S05]  /*37c0*/  BSYNC B1 ;  /* 0x0000000000017941 */ /* 0x000fea0003800000 */
.L_x_43:
[----:B-----5:R-:W-:Y:S01]  /*37d0*/  LOP3.LUT R28, R28, 0xff, RZ, 0xc0, !PT ;  /* 0x000000ff1c1c7812 */ /* 0x020fe200078ec0ff */
[----:B------:R-:W-:Y:S01]  /*37e0*/  BSSY B1, `(.L_x_45) ;  /* 0x0000013000017945 */ /* 0x000fe20003800000 */
[----:B-1----:R-:W-:Y:S02]  /*37f0*/  IADD3 R29, P2, R24, 0x8, RZ ;  /* 0x00000008181d7810 */ /* 0x002fe40007f5e0ff */
[----:B------:R-:W-:-:S03]  /*3800*/  F2FP.F16.E4M3.UNPACK_B R28, R28 ;  /* 0x0000001cff1c723e */ /* 0x000fc600020006ff */
[----:B------:R-:W-:Y:S01]  /*3810*/  IMAD.X R24, RZ, RZ, R25, P2 ;  /* 0x000000ffff187224 */ /* 0x000fe200010e0619 */
[----:B------:R-:W-:Y:S01]  /*3820*/  ISETP.GE.AND P2, PT, R31, 0x9, PT ;  /* 0x000000091f00780c */ /* 0x000fe20003f46270 */
[----:B------:R-:W-:Y:S02]  /*3830*/  HADD2.F32 R28, -RZ, R28.H0_H0 ;  /* 0x2000001cff1c7230 */ /* 0x000fe40000004100 */
[----:B------:R-:W-:Y:S01]  /*3840*/  IMAD R24, R24, UR6, RZ ;  /* 0x0000000618187c24 */ /* 0x000fe2000f8e02ff */
[----:B------:R-:W-:Y:S01]  /*3850*/  ISETP.LT.OR P5, PT, R6, 0x1, !P2 ;  /* 0x000000010600780c */ /* 0x000fe200057a1670 */
[----:B------:R-:W-:-:S04]  /*3860*/  IMAD.WIDE.U32 R26, R29, UR6, R26 ;  /* 0x000000061d1a7c25 */ /* 0x000fc8000f8e001a */
[----:B------:R-:W-:Y:S01]  /*3870*/  FMUL R25, R28, R15 ;  /* 0x0000000f1c197220 */ /* 0x000fe20000400000 */
[----:B------:R-:W-:-:S03]  /*3880*/  IMAD R29, R29, UR7, R24 ;  /* 0x000000071d1d7c24 */ /* 0x000fc6000f8e0218 */
[----:B------:R-:W-:Y:S01]  /*3890*/  FFMA R25, R148, R11, R25 ;  /* 0x0000000b94197223 */ /* 0x000fe20000000019 */
[----:B------:R-:W-:Y:S02]  /*38a0*/  IADD3 R24, P6, R26, UR16, RZ ;  /* 0x000000101a187c10 */ /* 0x000fe4000ffde0ff */
[----:B------:R-:W-:Y:S02]  /*38b0*/  PRMT R26, RZ, 0x7610, R26 ;  /* 0x00007610ff1a7816 */ /* 0x000fe4000000001a */
[----:B------:R-:W-:Y:S02]  /*38c0*/  F2FP.SATFINITE.E4M3.F32.PACK_AB_MERGE_C R31, RZ, R25, RZ ;  /* 0x00000019ff1f723e */ /* 0x000fe400048070ff */
[----:B------:R-:W-:-:S03]  /*38d0*/  IADD3.X R25, R27, UR17, R29, P6, !PT ;  /* 0x000000111b197c10 */ /* 0x000fc6000b7fe41d */
[----:B------:R1:W-:Y:S01]  /*38e0*/  @!P4 STG.E.U8 desc[UR14][R20.64+0x1], R31 ;  /* 0x0000011f1400c986 */ /* 0x0003e2000c10110e */
[----:B------:R-:W-:Y:S05]  /*38f0*/  @P5 BRA `(.L_x_46) ;  /* 0x0000000000045947 */ /* 0x000fea0003800000 */
[----:B------:R3:W5:Y:S02]  /*3900*/  LDG.E.U8 R26, desc[UR14][R24.64] ;  /* 0x0000000e181a7981 */ /* 0x000764000c1e1100 */
.L_x_46:
[----:B------:R-:W-:Y:S05]  /*3910*/  BSYNC B1 ;  /* 0x0000000000017941 */ /* 0x000fea0003800000 */
.L_x_45:
        /* <DEDUP_REMOVED lines=12> */
.L_x_48:
[----:B------:R-:W-:Y:S05]  /*39e0*/  BSYNC B1 ;  /* 0x0000000000017941 */ /* 0x000fea0003800000 */
.L_x_47:
[----:B-----5:R-:W-:Y:S01]  /*39f0*/  LOP3.LUT R26, R26, 0xff, RZ, 0xc0, !PT ;  /* 0x000000ff1a1a7812 */ /* 0x020fe200078ec0ff */
[----:B------:R-:W-:Y:S01]  /*3a00*/  BSSY B1, `(.L_x_49) ;  /* 0x000000b000017945 */ /* 0x000fe20003800000 */
[----:B------:R-:W-:Y:S02]  /*3a10*/  ISETP.LT.OR P5, PT, R6, 0x9, !P1 ;  /* 0x000000090600780c */ /* 0x000fe40004fa1670 */
[----:B------:R-:W-:-:S05]  /*3a20*/  F2FP.F16.E4M3.UNPACK_B R26, R26 ;  /* 0x0000001aff1a723e */ /* 0x000fca00020006ff */
[----:B------:R-:W-:-:S05]  /*3a30*/  HADD2.F32 R26, -RZ, R26.H0_H0 ;  /* 0x2000001aff1a7230 */ /* 0x000fca0000004100 */
[----:B----4-:R-:W-:Y:S01]  /*3a40*/  FMUL R27, R26, R15 ;  /* 0x0000000f1a1b7220 */ /* 0x010fe20000400000 */
[----:B------:R-:W-:-:S03]  /*3a50*/  PRMT R26, RZ, 0x7610, R26 ;  /* 0x00007610ff1a7816 */ /* 0x000fc6000000001a */
[----:B------:R-:W-:-:S05]  /*3a60*/  FFMA R27, R146, R11, R27 ;  /* 0x0000000b921b7223 */ /* 0x000fca000000001b */
[----:B------:R-:W-:-:S05]  /*3a70*/  F2FP.SATFINITE.E4M3.F32.PACK_AB_MERGE_C R27, RZ, R27, RZ ;  /* 0x0000001bff1b723e */ /* 0x000fca00048070ff */
[----:B------:R4:W-:Y:S01]  /*3a80*/  @!P4 STG.E.U8 desc[UR14][R18.64+0x1], R27 ;  /* 0x0000011b1200c986 */ /* 0x0009e2000c10110e */
[----:B------:R-:W-:Y:S05]  /*3a90*/  @P5 BRA `(.L_x_50) ;  /* 0x0000000000045947 */ /* 0x000fea0003800000 */
[----:B------:R0:W5:Y:S02]  /*3aa0*/  LDG.E.U8 R26, desc[UR14][R4.64+0x8] ;  /* 0x0000080e041a7981 */ /* 0x000164000c1e1100 */
.L_x_50:
[----:B------:R-:W-:Y:S05]  /*3ab0*/  BSYNC B1 ;  /* 0x0000000000017941 */ /* 0x000fea0003800000 */
.L_x_49:
[----:B-----5:R-:W-:Y:S01]  /*3ac0*/  LOP3.LUT R26, R26, 0xff, RZ, 0xc0, !PT ;  /* 0x000000ff1a1a7812 */ /* 0x020fe200078ec0ff */
[----:B------:R-:W-:Y:S01]  /*3ad0*/  BSSY B1, `(.L_x_51) ;  /* 0x000000b000017945 */ /* 0x000fe20003800000 */
[----:B------:R-:W-:Y:S02]  /*3ae0*/  ISETP.LT.OR P4, PT, R6, 0xa, !P1 ;  /* 0x0000000a0600780c */ /* 0x000fe40004f81670 */
[----:B------:R-:W-:-:S05]  /*3af0*/  F2FP.F16.E4M3.UNPACK_B R26, R26 ;  /* 0x0000001aff1a723e */ /* 0x000fca00020006ff */
[----:B------:R-:W-:-:S05]  /*3b00*/  HADD2.F32 R26, -RZ, R26.H0_H0 ;  /* 0x2000001aff1a7230 */ /* 0x000fca0000004100 */
[----:B------:R-:W-:-:S04]  /*3b10*/  FMUL R26, R26, R15 ;  /* 0x0000000f1a1a7220 */ /* 0x000fc80000400000 */
[----:B------:R-:W-:-:S05]  /*3b20*/  FFMA R26, R143, R11, R26 ;  /* 0x0000000b8f1a7223 */ /* 0x000fca000000001a */
[----:B----4-:R-:W-:Y:S02]  /*3b30*/  F2FP.SATFINITE.E4M3.F32.PACK_AB_MERGE_C R27, RZ, R26, RZ ;  /* 0x0000001aff1b723e */ /* 0x010fe400048070ff */
[----:B------:R-:W-:-:S03]  /*3b40*/  PRMT R26, RZ, 0x7610, R26 ;  /* 0x00007610ff1a7816 */ /* 0x000fc6000000001a */
[----:B------:R4:W-:Y:S01]  /*3b50*/  @!P5 STG.E.U8 desc[UR14][R20.64+0x8], R27 ;  /* 0x0000081b1400d986 */ /* 0x0009e2000c10110e */
[----:B------:R-:W-:Y:S05]  /*3b60*/  @P4 BRA `(.L_x_52) ;  /* 0x0000000000044947 */ /* 0x000fea0003800000 */
[----:B------:R0:W5:Y:S02]  /*3b70*/  LDG.E.U8 R26, desc[UR14][R4.64+0x9] ;  /* 0x0000090e041a7981 */ /* 0x000164000c1e1100 */
.L_x_52:
[----:B------:R-:W-:Y:S05]  /*3b80*/  BSYNC B1 ;  /* 0x0000000000017941 */ /* 0x000fea0003800000 */
.L_x_51:
        /* <DEDUP_REMOVED lines=12> */
.L_x_54:
[----:B------:R-:W-:Y:S05]  /*3c50*/  BSYNC B1 ;  /* 0x0000000000017941 */ /* 0x000fea0003800000 */
.L_x_53:
        /* <DEDUP_REMOVED lines=12> */
.L_x_56:
[----:B------:R-:W-:Y:S05]  /*3d20*/  BSYNC B1 ;  /* 0x0000000000017941 */ /* 0x000fea0003800000 */
.L_x_55:
        /* <DEDUP_REMOVED lines=12> */
.L_x_58:
[----:B------:R-:W-:Y:S05]  /*3df0*/  BSYNC B1 ;  /* 0x0000000000017941 */ /* 0x000fea0003800000 */
.L_x_57:
        /* <DEDUP_REMOVED lines=12> */
.L_x_60:
[----:B------:R-:W-:Y:S05]  /*3ec0*/  BSYNC B1 ;  /* 0x0000000000017941 */ /* 0x000fea0003800000 */
.L_x_59:
        /* <DEDUP_REMOVED lines=12> */
.L_x_62:
[----:B------:R-:W-:Y:S05]  /*3f90*/  BSYNC B1 ;  /* 0x0000000000017941 */ /* 0x000fea0003800000 */
.L_x_61:
        /* <DEDUP_REMOVED lines=12> */
.L_x_64:
[----:B------:R-:W-:Y:S05]  /*4060*/  BSYNC B1 ;  /* 0x0000000000017941 */ /* 0x000fea0003800000 */
.L_x_63:
        /* <DEDUP_REMOVED lines=12> */
.L_x_66:
[----:B------:R-:W-:Y:S05]  /*4130*/  BSYNC B1 ;  /* 0x0000000000017941 */ /* 0x000fea0003800000 */
.L_x_65:
        /* <DEDUP_REMOVED lines=12> */
.L_x_68:
[----:B------:R-:W-:Y:S05]  /*4200*/  BSYNC B1 ;  /* 0x0000000000017941 */ /* 0x000fea0003800000 */
.L_x_67:
        /* <DEDUP_REMOVED lines=12> */
.L_x_70:
[----:B------:R-:W-:Y:S05]  /*42d0*/  BSYNC B1 ;  /* 0x0000000000017941 */ /* 0x000fea0003800000 */
.L_x_69:
        /* <DEDUP_REMOVED lines=12> */
.L_x_72:
[----:B------:R-:W-:Y:S05]  /*43a0*/  BSYNC B1 ;  /* 0x0000000000017941 */ /* 0x000fea0003800000 */
.L_x_71:
        /* <DEDUP_REMOVED lines=12> */
.L_x_74:
[----:B------:R-:W-:Y:S05]  /*4470*/  BSYNC B1 ;  /* 0x0000000000017941 */ /* 0x000fea0003800000 */
.L_x_73:
        /* <DEDUP_REMOVED lines=12> */
.L_x_76:
[----:B------:R-:W-:Y:S05]  /*4540*/  BSYNC B1 ;  /* 0x0000000000017941 */ /* 0x000fea0003800000 */
.L_x_75:
        /* <DEDUP_REMOVED lines=12> */
.L_x_78:
[----:B------:R-:W-:Y:S05]  /*4610*/  BSYNC B1 ;  /* 0x0000000000017941 */ /* 0x000fea0003800000 */
.L_x_77:
        /* <DEDUP_REMOVED lines=12> */
.L_x_80:
[----:B------:R-:W-:Y:S05]  /*46e0*/  BSYNC B1 ;  /* 0x0000000000017941 */ /* 0x000fea0003800000 */
.L_x_79:
        /* <DEDUP_REMOVED lines=12> */
.L_x_82:
[----:B------:R-:W-:Y:S05]  /*47b0*/  BSYNC B1 ;  /* 0x0000000000017941 */ /* 0x000fea0003800000 */
.L_x_81:
        /* <DEDUP_REMOVED lines=12> */
.L_x_84:
[----:B------:R-:W-:Y:S05]  /*4880*/  BSYNC B1 ;  /* 0x0000000000017941 */ /* 0x000fea0003800000 */
.L_x_83:
        /* <DEDUP_REMOVED lines=12> */
.L_x_86:
[----:B------:R-:W-:Y:S05]  /*4950*/  BSYNC B1 ;  /* 0x0000000000017941 */ /* 0x000fea0003800000 */
.L_x_85:
        /* <DEDUP_REMOVED lines=12> */
.L_x_88:
[----:B------:R-:W-:Y:S05]  /*4a20*/  BSYNC B1 ;  /* 0x0000000000017941 */ /* 0x000fea0003800000 */
.L_x_87:
        /* <DEDUP_REMOVED lines=12> */
.L_x_90:
[----:B------:R-:W-:Y:S05]  /*4af0*/  BSYNC B1 ;  /* 0x0000000000017941 */ /* 0x000fea0003800000 */
.L_x_89:
        /* <DEDUP_REMOVED lines=12> */
.L_x_92:
[----:B------:R-:W-:Y:S05]  /*4bc0*/  BSYNC B1 ;  /* 0x0000000000017941 */ /* 0x000fea0003800000 */
.L_x_91:
        /* <DEDUP_REMOVED lines=12> */
.L_x_94:
[----:B------:R-:W-:Y:S05]  /*4c90*/  BSYNC B1 ;  /* 0x0000000000017941 */ /* 0x000fea0003800000 */
.L_x_93:
        /* <DEDUP_REMOVED lines=12> */
.L_x_96:
[----:B------:R-:W-:Y:S05]  /*4d60*/  BSYNC B1 ;  /* 0x0000000000017941 */ /* 0x000fea0003800000 */
.L_x_95:
        /* <DEDUP_REMOVED lines=12> */
.L_x_98:
[----:B------:R-:W-:Y:S05]  /*4e30*/  BSYNC B1 ;  /* 0x0000000000017941 */ /* 0x000fea0003800000 */
.L_x_97:
        /* <DEDUP_REMOVED lines=12> */
.L_x_100:
[----:B------:R-:W-:Y:S05]  /*4f00*/  BSYNC B1 ;  /* 0x0000000000017941 */ /* 0x000fea0003800000 */
.L_x_99:
        /* <DEDUP_REMOVED lines=12> */
.L_x_102:
[----:B------:R-:W-:Y:S05]  /*4fd0*/  BSYNC B1 ;  /* 0x0000000000017941 */ /* 0x000fea0003800000 */
.L_x_101:
        /* <DEDUP_REMOVED lines=12> */
.L_x_104:
[----:B------:R-:W-:Y:S05]  /*50a0*/  BSYNC B1 ;  /* 0x0000000000017941 */ /* 0x000fea0003800000 */
.L_x_103:
        /* <DEDUP_REMOVED lines=12> */
.L_x_106:
[----:B------:R-:W-:Y:S05]  /*5170*/  BSYNC B1 ;  /* 0x0000000000017941 */ /* 0x000fea0003800000 */
.L_x_105:
        /* <DEDUP_REMOVED lines=12> */
.L_x_108:
[----:B------:R-:W-:Y:S05]  /*5240*/  BSYNC B1 ;  /* 0x0000000000017941 */ /* 0x000fea0003800000 */
.L_x_107:
        /* <DEDUP_REMOVED lines=12> */
.L_x_110:
[----:B------:R-:W-:Y:S05]  /*5310*/  BSYNC B1 ;  /* 0x0000000000017941 */ /* 0x000fea0003800000 */
.L_x_109:
        /* <DEDUP_REMOVED lines=12> */
.L_x_112:
[----:B------:R-:W-:Y:S05]  /*53e0*/  BSYNC B1 ;  /* 0x0000000000017941 */ /* 0x000fea0003800000 */
.L_x_111:
        /* <DEDUP_REMOVED lines=12> */
.L_x_114:
[----:B------:R-:W-:Y:S05]  /*54b0*/  BSYNC B1 ;  /* 0x0000000000017941 */ /* 0x000fea0003800000 */
.L_x_113:
        /* <DEDUP_REMOVED lines=12> */
.L_x_116:
[----:B------:R-:W-:Y:S05]  /*5580*/  BSYNC B1 ;  /* 0x0000000000017941 */ /* 0x000fea0003800000 */
.L_x_115:
        /* <DEDUP_REMOVED lines=12> */
.L_x_118:
[----:B------:R-:W-:Y:S05]  /*5650*/  BSYNC B1 ;  /* 0x0000000000017941 */ /* 0x000fea0003800000 */
.L_x_117:
        /* <DEDUP_REMOVED lines=12> */
.L_x_120:
[----:B------:R-:W-:Y:S05]  /*5720*/  BSYNC B1 ;  /* 0x0000000000017941 */ /* 0x000fea0003800000 */
.L_x_119:
        /* <DEDUP_REMOVED lines=12> */
.L_x_122:
[----:B------:R-:W-:Y:S05]  /*57f0*/  BSYNC B1 ;  /* 0x0000000000017941 */ /* 0x000fea0003800000 */
.L_x_121:
        /* <DEDUP_REMOVED lines=12> */
.L_x_124:
[----:B------:R-:W-:Y:S05]  /*58c0*/  BSYNC B1 ;  /* 0x0000000000017941 */ /* 0x000fea0003800000 */
.L_x_123:
        /* <DEDUP_REMOVED lines=12> */
.L_x_126:
[----:B------:R-:W-:Y:S05]  /*5990*/  BSYNC B1 ;  /* 0x0000000000017941 */ /* 0x000fea0003800000 */
.L_x_125:
        /* <DEDUP_REMOVED lines=12> */
.L_x_128:
[----:B------:R-:W-:Y:S05]  /*5a60*/  BSYNC B1 ;  /* 0x0000000000017941 */ /* 0x000fea0003800000 */
.L_x_127:
        /* <DEDUP_REMOVED lines=12> */
.L_x_130:
[----:B------:R-:W-:Y:S05]  /*5b30*/  BSYNC B1 ;  /* 0x0000000000017941 */ /* 0x000fea0003800000 */
.L_x_129:
        /* <DEDUP_REMOVED lines=12> */
.L_x_132:
[----:B------:R-:W-:Y:S05]  /*5c00*/  BSYNC B1 ;  /* 0x0000000000017941 */ /* 0x000fea0003800000 */
.L_x_131:
        /* <DEDUP_REMOVED lines=12> */
.L_x_134:
[----:B------:R-:W-:Y:S05]  /*5cd0*/  BSYNC B1 ;  /* 0x0000000000017941 */ /* 0x000fea0003800000 */
.L_x_133:
        /* <DEDUP_REMOVED lines=12> */
.L_x_136:
[----:B------:R-:W-:Y:S05]  /*5da0*/  BSYNC B1 ;  /* 0x0000000000017941 */ /* 0x000fea0003800000 */
.L_x_135:
        /* <DEDUP_REMOVED lines=12> */
.L_x_138:
[----:B------:R-:W-:Y:S05]  /*5e70*/  BSYNC B1 ;  /* 0x0000000000017941 */ /* 0x000fea0003800000 */
.L_x_137:
        /* <DEDUP_REMOVED lines=12> */
.L_x_140:
[----:B------:R-:W-:Y:S05]  /*5f40*/  BSYNC B1 ;  /* 0x0000000000017941 */ /* 0x000fea0003800000 */
.L_x_139:
        /* <DEDUP_REMOVED lines=12> */
.L_x_142:
[----:B------:R-:W-:Y:S05]  /*6010*/  BSYNC B1 ;  /* 0x0000000000017941 */ /* 0x000fea0003800000 */
.L_x_141:
        /* <DEDUP_REMOVED lines=12> */
.L_x_144:
[----:B------:R-:W-:Y:S05]  /*60e0*/  BSYNC B1 ;  /* 0x0000000000017941 */ /* 0x000fea0003800000 */
.L_x_143:
        /* <DEDUP_REMOVED lines=12> */
.L_x_146:
[----:B------:R-:W-:Y:S05]  /*61b0*/  BSYNC B1 ;  /* 0x0000000000017941 */ /* 0x000fea0003800000 */
.L_x_145:
        /* <DEDUP_REMOVED lines=12> */
.L_x_148:
[----:B------:R-:W-:Y:S05]  /*6280*/  BSYNC B1 ;  /* 0x0000000000017941 */ /* 0x000fea0003800000 */
.L_x_147:
        /* <DEDUP_REMOVED lines=12> */
.L_x_150:
[----:B------:R-:W-:Y:S05]  /*6350*/  BSYNC B1 ;  /* 0x0000000000017941 */ /* 0x000fea0003800000 */
.L_x_149:
        /* <DEDUP_REMOVED lines=12> */
.L_x_152:
[----:B------:R-:W-:Y:S05]  /*6420*/  BSYNC B1 ;  /* 0x0000000000017941 */ /* 0x000fea0003800000 */
.L_x_151:
        /* <DEDUP_REMOVED lines=12> */
.L_x_154:
[----:B------:R-:W-:Y:S05]  /*64f0*/  BSYNC B1 ;  /* 0x0000000000017941 */ /* 0x000fea0003800000 */
.L_x_153:
        /* <DEDUP_REMOVED lines=12> */
.L_x_156:
[----:B------:R-:W-:Y:S05]  /*65c0*/  BSYNC B1 ;  /* 0x0000000000017941 */ /* 0x000fea0003800000 */
.L_x_155:
        /* <DEDUP_REMOVED lines=12> */
.L_x_158:
[----:B------:R-:W-:Y:S05]  /*6690*/  BSYNC B1 ;  /* 0x0000000000017941 */ /* 0x000fea0003800000 */
.L_x_157:
        /* <DEDUP_REMOVED lines=12> */
.L_x_160:
[----:B------:R-:W-:Y:S05]  /*6760*/  BSYNC B1 ;  /* 0x0000000000017941 */ /* 0x000fea0003800000 */
.L_x_159:
        /* <DEDUP_REMOVED lines=12> */
.L_x_162:
[----:B------:R-:W-:Y:S05]  /*6830*/  BSYNC B1 ;  /* 0x0000000000017941 */ /* 0x000fea0003800000 */
.L_x_161:
[----:B-----5:R-:W-:Y:S01]  /*6840*/  LOP3.LUT R26, R26, 0xff, RZ, 0xc0, !PT ;  /* 0x000000ff1a1a7812 */ /* 0x020fe200078ec0ff */
[----:B------:R-:W-:Y:S01]  /*6850*/  BSSY B1, `(.L_x_163) ;  /* 0x000000b000017945 */ /* 0x000fe20003800000 */
[----:B------:R-:W-:Y:S02]  /*6860*/  ISETP.LT.OR P1, PT, R6, 0x7a, !P1 ;  /* 0x0000007a0600780c */ /* 0x000fe40004f21670 */
[----:B------:R-:W-:-:S05]  /*6870*/  F2FP.F16.E4M3.UNPACK_B R26, R26 ;  /* 0x0000001aff1a723e */ /* 0x000fca00020006ff */
[----:B------:R-:W-:-:S05]  /*6880*/  HADD2.F32 R26, -RZ, R26.H0_H0 ;  /* 0x2000001aff1a7230 */ /* 0x000fca0000004100 */
[----:B------:R-:W-:-:S04]  /*6890*/  FMUL R26, R26, R15 ;  /* 0x0000000f1a1a7220 */ /* 0x000fc80000400000 */
[----:B------:R-:W-:Y:S01]  /*68a0*/  FFMA R26, R17, R11, R26 ;  /* 0x0000000b111a7223 */ /* 0x000fe2000000001a */
[----:B------:R-:W-:-:S04]  /*68b0*/  PRMT R17, RZ, 0x7610, R17 ;  /* 0x00007610ff117816 */ /* 0x000fc80000000011 */
[----:B----4-:R-:W-:-:S05]  /*68c0*/  F2FP.SATFINITE.E4M3.F32.PACK_AB_MERGE_C R27, RZ, R26, RZ ;  /* 0x0000001aff1b723e */ /* 0x010fca00048070ff */
[----:B------:R4:W-:Y:S01]  /*68d0*/  @!P5 STG.E.U8 desc[UR14][R20.64+0x78], R27 ;  /* 0x0000781b1400d986 */ /* 0x0009e2000c10110e */
[----:B------:R-:W-:Y:S05]  /*68e0*/  @P1 BRA `(.L_x_164) ;  /* 0x0000000000041947 */ /* 0x000fea0003800000 */
[----:B------:R0:W5:Y:S02]  /*68f0*/  LDG.E.U8 R17, desc[UR14][R4.64+0x79] ;  /* 0x0000790e04117981 */ /* 0x000164000c1e1100 */
.L_x_164:
[----:B------:R-:W-:Y:S05]  /*6900*/  BSYNC B1 ;  /* 0x0000000000017941 */ /* 0x000fea0003800000 */
.L_x_163:
[----:B-----5:R-:W-:Y:S01]  /*6910*/  LOP3.LUT R17, R17, 0xff, RZ, 0xc0, !PT ;  /* 0x000000ff11117812 */ /* 0x020fe200078ec0ff */
[----:B------:R-:W-:Y:S01]  /*6920*/  BSSY B1, `(.L_x_165) ;  /* 0x000000b000017945 */ /* 0x000fe20003800000 */
[----:B------:R-:W-:Y:S02]  /*6930*/  ISETP.LT.OR P4, PT, R6, 0x79, !P2 ;  /* 0x000000790600780c */ /* 0x000fe40005781670 */
[----:B------:R-:W-:-:S05]  /*6940*/  F2FP.F16.E4M3.UNPACK_B R17, R17 ;  /* 0x00000011ff11723e */ /* 0x000fca00020006ff */
[----:B0-2---:R-:W-:-:S05]  /*6950*/  HADD2.F32 R4, -RZ, R17.H0_H0 ;  /* 0x20000011ff047230 */ /* 0x005fca0000004100 */
[----:B------:R-:W-:Y:S01]  /*6960*/  FMUL R5, R4, R15 ;  /* 0x0000000f04057220 */ /* 0x000fe20000400000 */
[----:B------:R-:W-:-:S03]  /*6970*/  PRMT R4, RZ, 0x7610, R4 ;  /* 0x00007610ff047816 */ /* 0x000fc60000000004 */
[----:B------:R-:W-:-:S05]  /*6980*/  FFMA R5, R22, R11, R5 ;  /* 0x0000000b16057223 */ /* 0x000fca0000000005 */
[----:B------:R-:W-:-:S05]  /*6990*/  F2FP.SATFINITE.E4M3.F32.PACK_AB_MERGE_C R5, RZ, R5, RZ ;  /* 0x00000005ff05723e */ /* 0x000fca00048070ff */
[----:B------:R0:W-:Y:S01]  /*69a0*/  @!P1 STG.E.U8 desc[UR14][R20.64+0x79], R5 ;  /* 0x0000790514009986 */ /* 0x0001e2000c10110e */
[----:B------:R-:W-:Y:S05]  /*69b0*/  @P4 BRA `(.L_x_166) ;  /* 0x0000000000044947 */ /* 0x000fea0003800000 */
[----:B------:R2:W5:Y:S02]  /*69c0*/  LDG.E.U8 R4, desc[UR14][R24.64+0x78] ;  /* 0x0000780e18047981 */ /* 0x000564000c1e1100 */
.L_x_166:
[----:B------:R-:W-:Y:S05]  /*69d0*/  BSYNC B1 ;  /* 0x0000000000017941 */ /* 0x000fea0003800000 */
.L_x_165:
[----:B-----5:R-:W-:Y:S01]  /*69e0*/  LOP3.LUT R4, R4, 0xff, RZ, 0xc0, !PT ;  /* 0x000000ff04047812 */ /* 0x020fe200078ec0ff */
[----:B------:R-:W-:Y:S01]  /*69f0*/  BSSY B1, `(.L_x_167) ;  /* 0x000000b000017945 */ /* 0x000fe20003800000 */
[----:B------:R-:W-:Y:S02]  /*6a00*/  ISETP.LT.OR P2, PT, R6, 0x7a, !P2 ;  /* 0x0000007a0600780c */ /* 0x000fe40005741670 */
[----:B------:R-:W-:-:S05]  /*6a10*/  F2FP.F16.E4M3.UNPACK_B R4, R4 ;  /* 0x00000004ff04723e */ /* 0x000fca00020006ff */
[----:B------:R-:W-:-:S05]  /*6a20*/  HADD2.F32 R4, -RZ, R4.H0_H0 ;  /* 0x20000004ff047230 */ /* 0x000fca0000004100 */
[----:B------:R-:W-:-:S04]  /*6a30*/  FMUL R4, R4, R15 ;  /* 0x0000000f04047220 */ /* 0x000fc80000400000 */
[----:B------:R-:W-:-:S05]  /*6a40*/  FFMA R4, R23, R11, R4 ;  /* 0x0000000b17047223 */ /* 0x000fca0000000004 */
[----:B0-----:R-:W-:Y:S02]  /*6a50*/  F2FP.SATFINITE.E4M3.F32.PACK_AB_MERGE_C R5, RZ, R4, RZ ;  /* 0x00000004ff05723e */ /* 0x001fe400048070ff */
[----:B------:R-:W-:-:S03]  /*6a60*/  PRMT R4, RZ, 0x7610, R4 ;  /* 0x00007610ff047816 */ /* 0x000fc60000000004 */
[----:B------:R0:W-:Y:S01]  /*6a70*/  @!P4 STG.E.U8 desc[UR14][R18.64+0x78], R5 ;  /* 0x000078051200c986 */ /* 0x0001e2000c10110e */
[----:B------:R-:W-:Y:S05]  /*6a80*/  @P2 BRA `(.L_x_168) ;  /* 0x0000000000042947 */ /* 0x000fea0003800000 */
[----:B------:R0:W5:Y:S02]  /*6a90*/  LDG.E.U8 R4, desc[UR14][R24.64+0x79] ;  /* 0x0000790e18047981 */ /* 0x000164000c1e1100 */
.L_x_168:
[----:B------:R-:W-:Y:S05]  /*6aa0*/  BSYNC B1 ;  /* 0x0000000000017941 */ /* 0x000fea0003800000 */
.L_x_167:
[----:B------:R-:W-:Y:S05]  /*6ab0*/  @P2 BRA `(.L_x_169) ;  /* 0x0000001000282947 */ /* 0x000fea0003800000 */
[----:B-----5:R-:W-:-:S04]  /*6ac0*/  LOP3.LUT R4, R4, 0xff, RZ, 0xc0, !PT ;  /* 0x000000ff04047812 */ /* 0x020fc800078ec0ff */
[----:B------:R-:W-:-:S05]  /*6ad0*/  F2FP.F16.E4M3.UNPACK_B R4, R4 ;  /* 0x00000004ff04723e */ /* 0x000fca00020006ff */
[----:B------:R-:W-:-:S05]  /*6ae0*/  HADD2.F32 R4, -RZ, R4.H0_H0 ;  /* 0x20000004ff047230 */ /* 0x000fca0000004100 */
[----:B0-----:R-:W-:-:S04]  /*6af0*/  FMUL R5, R4, R15 ;  /* 0x0000000f04057220 */ /* 0x001fc80000400000 */
[----:B------:R-:W-:-:S05]  /*6b00*/  FFMA R5, R88, R11, R5 ;  /* 0x0000000b58057223 */ /* 0x000fca0000000005 */
[----:B------:R-:W-:-:S05]  /*6b10*/  F2FP.SATFINITE.E4M3.F32.PACK_AB_MERGE_C R5, RZ, R5, RZ ;  /* 0x00000005ff05723e */ /* 0x000fca00048070ff */
[----:B------:R0:W-:Y:S01]  /*6b20*/  STG.E.U8 desc[UR14][R18.64+0x79], R5 ;  /* 0x0000790512007986 */ /* 0x0001e2000c10110e */
[----:B------:R-:W-:Y:S05]  /*6b30*/  BRA `(.L_x_169) ;  /* 0x0000001000087947 */ /* 0x000fea0003800000 */
.L_x_40:
[----:B------:R-:W-:Y:S01]  /*6b40*/  ISETP.GE.AND P2, PT, R31, 0x1, PT ;  /* 0x000000011f00780c */ /* 0x000fe20003f46270 */
[-C--:B------:R-:W-:Y:S01]  /*6b50*/  FMUL R147, R147, R11.reuse ;  /* 0x0000000b93937220 */ /* 0x080fe20000400000 */
[-C--:B------:R-:W-:Y:S01]  /*6b60*/  FMUL R148, R148, R11.reuse ;  /* 0x0000000b94947220 */ /* 0x080fe20000400000 */
[----:B------:R-:W-:Y:S01]  /*6b70*/  ISETP.GE.AND P1, PT, R31, 0x9, PT ;  /* 0x000000091f00780c */ /* 0x000fe20003f26270 */
[-C--:B------:R-:W-:Y:S01]  /*6b80*/  FMUL R146, R146, R11.reuse ;  /* 0x0000000b92927220 */ /* 0x080fe20000400000 */
[C---:B------:R-:W-:Y:S01]  /*6b90*/  ISETP.LT.OR P5, PT, R6.reuse, 0x1, !P2 ;  /* 0x000000010600780c */ /* 0x040fe200057a1670 */
[-C--:B------:R-:W-:Y:S01]  /*6ba0*/  FMUL R145, R145, R11.reuse ;  /* 0x0000000b91917220 */ /* 0x080fe20000400000 */
[----:B------:R-:W-:Y:S01]  /*6bb0*/  ISETP.LT.OR P4, PT, R6, 0x2, !P2 ;  /* 0x000000020600780c */ /* 0x000fe20005781670 */
[----:B------:R-:W-:Y:S01]  /*6bc0*/  FMUL R143, R143, R11 ;  /* 0x0000000b8f8f7220 */ /* 0x000fe20000400000 */
[----:B------:R-:W-:Y:S01]  /*6bd0*/  F2FP.SATFINITE.E4M3.F32.PACK_AB_MERGE_C R147, RZ, R147, RZ ;  /* 0x00000093ff93723e */ /* 0x000fe200048070ff */
[-C--:B------:R-:W-:Y:S01]  /*6be0*/  FMUL R144, R144, R11.reuse ;  /* 0x0000000b90907220 */ /* 0x080fe20000400000 */
[----:B------:R-:W-:Y:S01]  /*6bf0*/  F2FP.SATFINITE.E4M3.F32.PACK_AB_MERGE_C R5, RZ, R148, RZ ;  /* 0x00000094ff05723e */ /* 0x000fe200048070ff */
[-C--:B------:R-:W-:Y:S01]  /*6c00*/  FMUL R141, R141, R11.reuse ;  /* 0x0000000b8d8d7220 */ /* 0x080fe20000400000 */
[----:B------:R-:W-:Y:S01]  /*6c10*/  ISETP.LT.OR P6, PT, R6, 0x9, !P2 ;  /* 0x000000090600780c */ /* 0x000fe200057c1670 */
[-C--:B------:R-:W-:Y:S01]  /*6c20*/  FMUL R142, R142, R11.reuse ;  /* 0x0000000b8e8e7220 */ /* 0x080fe20000400000 */
[----:B------:R-:W-:Y:S01]  /*6c30*/  F2FP.SATFINITE.E4M3.F32.PACK_AB_MERGE_C R25, RZ, R146, RZ ;  /* 0x00000092ff19723e */ /* 0x000fe200048070ff */
[----:B------:R-:W-:Y:S01]  /*6c40*/  FMUL R140, R140, R11 ;  /* 0x0000000b8c8c7220 */ /* 0x000fe20000400000 */
[----:B------:R-:W-:Y:S01]  /*6c50*/  F2FP.SATFINITE.E4M3.F32.PACK_AB_MERGE_C R145, RZ, R145, RZ ;  /* 0x00000091ff91723e */ /* 0x000fe200048070ff */
[----:B------:R-:W-:Y:S01]  /*6c60*/  @!P5 STG.E.U8 desc[UR14][R20.64], R147 ;  /* 0x000000931400d986 */ /* 0x000fe2000c10110e */
[C---:B------:R-:W-:Y:S01]  /*6c70*/  ISETP.LT.OR P5, PT, R6.reuse, 0x2, !P1 ;  /* 0x000000020600780c */ /* 0x040fe20004fa1670 */
[----:B------:R-:W-:Y:S01]  /*6c80*/  FMUL R139, R139, R11 ;  /* 0x0000000b8b8b7220 */ /* 0x000fe20000400000 */
[----:B------:R-:W-:Y:S01]  /*6c90*/  F2FP.SATFINITE.E4M3.F32.PACK_AB_MERGE_C R143, RZ, R143, RZ ;  /* 0x0000008fff8f723e */ /* 0x000fe200048070ff */
[----:B------:R0:W-:Y:S01]  /*6ca0*/  @!P4 STG.E.U8 desc[UR14][R20.64+0x1], R5 ;  /* 0x000001051400c986 */ /* 0x0001e2000c10110e */
[----:B------:R-:W-:Y:S01]  /*6cb0*/  ISETP.LT.OR P4, PT, R6, 0x1, !P1 ;  /* 0x000000010600780c */ /* 0x000fe20004f81670 */
[----:B------:R-:W-:Y:S01]  /*6cc0*/  FMUL R137, R137, R11 ;  /* 0x0000000b89897220 */ /* 0x000fe20000400000 */
[----:B------:R-:W-:Y:S01]  /*6cd0*/  F2FP.SATFINITE.E4M3.F32.PACK_AB_MERGE_C R141, RZ, R141, RZ ;  /* 0x0000008dff8d723e */ /* 0x000fe200048070ff */
[-C--:B------:R-:W-:Y:S01]  /*6ce0*/  FMUL R138, R138, R11.reuse ;  /* 0x0000000b8a8a7220 */ /* 0x080fe20000400000 */
[----:B------:R-:W-:Y:S01]  /*6cf0*/  F2FP.SATFINITE.E4M3.F32.PACK_AB_MERGE_C R27, RZ, R142, RZ ;  /* 0x0000008eff1b723e */ /* 0x000fe200048070ff */
[----:B------:R-:W-:Y:S01]  /*6d00*/  FMUL R135, R135, R11 ;  /* 0x0000000b87877220 */ /* 0x000fe20000400000 */
[----:B------:R-:W-:Y:S01]  /*6d10*/  F2FP.SATFINITE.E4M3.F32.PACK_AB_MERGE_C R139, RZ, R139, RZ ;  /* 0x0000008bff8b723e */ /* 0x000fe200048070ff */
[----:B------:R-:W-:Y:S01]  /*6d20*/  FMUL R136, R136, R11 ;  /* 0x0000000b88887220 */ /* 0x000fe20000400000 */
[----:B------:R-:W-:Y:S01]  /*6d30*/  F2FP.SATFINITE.E4M3.F32.PACK_AB_MERGE_C R137, RZ, R137, RZ ;  /* 0x00000089ff89723e */ /* 0x000fe200048070ff */
[----:B------:R1:W-:Y:S01]  /*6d40*/  @!P5 STG.E.U8 desc[UR14][R18.64+0x1], R25 ;  /* 0x000001191200d986 */ /* 0x0003e2000c10110e */
[----:B------:R-:W-:Y:S01]  /*6d50*/  ISETP.LT.OR P5, PT, R6, 0xa, !P2 ;  /* 0x0000000a0600780c */ /* 0x000fe200057a1670 */
[-C--:B------:R-:W-:Y:S01]  /*6d60*/  FMUL R134, R134, R11.reuse ;  /* 0x0000000b86867220 */ /* 0x080fe20000400000 */
[----:B0-----:R-:W-:Y:S01]  /*6d70*/  F2FP.SATFINITE.E4M3.F32.PACK_AB_MERGE_C R5, RZ, R144, RZ ;  /* 0x00000090ff05723e */ /* 0x001fe200048070ff */
[----:B------:R-:W-:Y:S01]  /*6d80*/  @!P4 STG.E.U8 desc[UR14][R18.64], R145 ;  /* 0x000000911200c986 */ /* 0x000fe2000c10110e */
[C---:B------:R-:W-:Y:S01]  /*6d90*/  ISETP.LT.OR P4, PT, R6.reuse, 0x9, !P1 ;  /* 0x000000090600780c */ /* 0x040fe20004f81670 */
[----:B------:R-:W-:Y:S01]  /*6da0*/  FMUL R133, R133, R11 ;  /* 0x0000000b85857220 */ /* 0x000fe20000400000 */
[----:B------:R-:W-:Y:S01]  /*6db0*/  F2FP.SATFINITE.E4M3.F32.PACK_AB_MERGE_C R135, RZ, R135, RZ ;  /* 0x00000087ff87723e */ /* 0x000fe200048070ff */
[----:B------:R-:W-:Y:S01]  /*6dc0*/  @!P6 STG.E.U8 desc[UR14][R20.64+0x8], R143 ;  /* 0x0000088f1400e986 */ /* 0x000fe2000c10110e */
[----:B------:R-:W-:Y:S01]  /*6dd0*/  ISETP.LT.OR P6, PT, R6, 0xa, !P1 ;  /* 0x0000000a0600780c */ /* 0x000fe20004fc1670 */
[----:B------:R-:W-:Y:S01]  /*6de0*/  FMUL R131, R131, R11 ;  /* 0x0000000b83837220 */ /* 0x000fe20000400000 */
[----:B------:R-:W-:Y:S01]  /*6df0*/  F2FP.SATFINITE.E4M3.F32.PACK_AB_MERGE_C R133, RZ, R133, RZ ;  /* 0x00000085ff85723e */ /* 0x000fe200048070ff */
[-C--:B------:R-:W-:Y:S01]  /*6e00*/  FMUL R132, R132, R11.reuse ;  /* 0x0000000b84847220 */ /* 0x080fe20000400000 */
[----:B-1----:R-:W-:Y:S01]  /*6e10*/  F2FP.SATFINITE.E4M3.F32.PACK_AB_MERGE_C R25, RZ, R140, RZ ;  /* 0x0000008cff19723e */ /* 0x002fe200048070ff */
[----:B------:R0:W-:Y:S01]  /*6e20*/  @!P5 STG.E.U8 desc[UR14][R20.64+0x9], R5 ;  /* 0x000009051400d986 */ /* 0x0001e2000c10110e */
[C---:B------:R-:W-:Y:S01]  /*6e30*/  ISETP.LT.OR P5, PT, R6.reuse, 0x12, !P2 ;  /* 0x000000120600780c */ /* 0x040fe200057a1670 */
[----:B------:R-:W-:Y:S01]  /*6e40*/  FMUL R129, R129, R11 ;  /* 0x0000000b81817220 */ /* 0x000fe20000400000 */
[----:B------:R-:W-:Y:S01]  /*6e50*/  F2FP.SATFINITE.E4M3.F32.PACK_AB_MERGE_C R131, RZ, R131, RZ ;  /* 0x00000083ff83723e */ /* 0x000fe200048070ff */
[----:B------:R-:W-:Y:S01]  /*6e60*/  @!P4 STG.E.U8 desc[UR14][R18.64+0x8], R141 ;  /* 0x0000088d1200c986 */ /* 0x000fe2000c10110e */
[----:B------:R-:W-:Y:S01]  /*6e70*/  ISETP.LT.OR P4, PT, R6, 0x11, !P2 ;  /* 0x000000110600780c */ /* 0x000fe20005781670 */
[----:B------:R-:W-:Y:S01]  /*6e80*/  FMUL R130, R130, R11 ;  /* 0x0000000b82827220 */ /* 0x000fe20000400000 */
[----:B------:R-:W-:Y:S01]  /*6e90*/  F2FP.SATFINITE.E4M3.F32.PACK_AB_MERGE_C R129, RZ, R129, RZ ;  /* 0x00000081ff81723e */ /* 0x000fe200048070ff */
[----:B------:R1:W-:Y:S01]  /*6ea0*/  @!P6 STG.E.U8 desc[UR14][R18.64+0x9], R27 ;  /* 0x0000091b1200e986 */ /* 0x0003e2000c10110e */
[----:B------:R-:W-:Y:S01]  /*6eb0*/  ISETP.LT.OR P6, PT, R6, 0x11, !P1 ;  /* 0x000000110600780c */ /* 0x000fe20004fc1670 */
[-C--:B------:R-:W-:Y:S01]  /*6ec0*/  FMUL R128, R128, R11.reuse ;  /* 0x0000000b80807220 */ /* 0x080fe20000400000 */
[-C--:B------:R-:W-:Y:S01]  /*6ed0*/  FMUL R127, R127, R11.reuse ;  /* 0x0000000b7f7f7220 */ /* 0x080fe20000400000 */
[----:B0-----:R-:W-:Y:S01]  /*6ee0*/  F2FP.SATFINITE.E4M3.F32.PACK_AB_MERGE_C R5, RZ, R138, RZ ;  /* 0x0000008aff05723e */ /* 0x001fe200048070ff */
[-C--:B------:R-:W-:Y:S01]  /*6ef0*/  FMUL R125, R125, R11.reuse ;  /* 0x0000000b7d7d7220 */ /* 0x080fe20000400000 */
[----:B------:R0:W-:Y:S01]  /*6f00*/  @!P5 STG.E.U8 desc[UR14][R20.64+0x11], R25 ;  /* 0x000011191400d986 */ /* 0x0001e2000c10110e */
[----:B------:R-:W-:Y:S01]  /*6f10*/  ISETP.LT.OR P5, PT, R6, 0x12, !P1 ;  /* 0x000000120600780c */ /* 0x000fe20004fa1670 */
[----:B------:R-:W-:Y:S01]  /*6f20*/  FMUL R126, R126, R11 ;  /* 0x0000000b7e7e7220 */ /* 0x000fe20000400000 */
[----:B------:R-:W-:Y:S01]  /*6f30*/  F2FP.SATFINITE.E4M3.F32.PACK_AB_MERGE_C R127, RZ, R127, RZ ;  /* 0x0000007fff7f723e */ /* 0x000fe200048070ff */
[----:B------:R-:W-:Y:S01]  /*6f40*/  @!P4 STG.E.U8 desc[UR14][R20.64+0x10], R139 ;  /* 0x0000108b1400c986 */ /* 0x000fe2000c10110e */
[C---:B------:R-:W-:Y:S01]  /*6f50*/  ISETP.LT.OR P4, PT, R6.reuse, 0x19, !P2 ;  /* 0x000000190600780c */ /* 0x040fe20005781670 */
[-C--:B------:R-:W-:Y:S01]  /*6f60*/  FMUL R123, R123, R11.reuse ;  /* 0x0000000b7b7b7220 */ /* 0x080fe20000400000 */
[----:B-1----:R-:W-:Y:S01]  /*6f70*/  F2FP.SATFINITE.E4M3.F32.PACK_AB_MERGE_C R27, RZ, R136, RZ ;  /* 0x00000088ff1b723e */ /* 0x002fe200048070ff */
[----:B------:R-:W-:Y:S01]  /*6f80*/  @!P6 STG.E.U8 desc[UR14][R18.64+0x10], R137 ;  /* 0x000010891200e986 */ /* 0x000fe2000c10110e */
[----:B------:R-:W-:Y:S01]  /*6f90*/  ISETP.LT.OR P6, PT, R6, 0x1a, !P2 ;  /* 0x0000001a0600780c */ /* 0x000fe200057c1670 */
[----:B------:R-:W-:Y:S01]  /*6fa0*/  FMUL R124, R124, R11 ;  /* 0x0000000b7c7c7220 */ /* 0x000fe20000400000 */
[----:B------:R-:W-:Y:S01]  /*6fb0*/  F2FP.SATFINITE.E4M3.F32.PACK_AB_MERGE_C R125, RZ, R125, RZ ;  /* 0x0000007dff7d723e */ /* 0x000fe200048070ff */
[-C--:B------:R-:W-:Y:S01]  /*6fc0*/  FMUL R122, R122, R11.reuse ;  /* 0x0000000b7a7a7220 */ /* 0x080fe20000400000 */
[----:B0-----:R-:W-:Y:S01]  /*6fd0*/  F2FP.SATFINITE.E4M3.F32.PACK_AB_MERGE_C R25, RZ, R134, RZ ;  /* 0x00000086ff19723e */ /* 0x001fe200048070ff */
[----:B------:R0:W-:Y:S01]  /*6fe0*/  @!P5 STG.E.U8 desc[UR14][R18.64+0x11], R5 ;  /* 0x000011051200d986 */ /* 0x0001e2000c10110e */
[C---:B------:R-:W-:Y:S01]  /*6ff0*/  ISETP.LT.OR P5, PT, R6.reuse, 0x1a, !P1 ;  /* 0x0000001a0600780c */ /* 0x040fe20004fa1670 */
        /* <DEDUP_REMOVED lines=11> */
[----:B0-----:R-:W-:Y:S01]  /*70b0*/  F2FP.SATFINITE.E4M3.F32.PACK_AB_MERGE_C R5, RZ, R132, RZ ;  /* 0x00000084ff05723e */ /* 0x001fe200048070ff */
[----:B------:R0:W-:Y:S01]  /*70c0*/  @!P5 STG.E.U8 desc[UR14][R18.64+0x19], R25 ;  /* 0x000019191200d986 */ /* 0x0001e2000c10110e */
[----:B------:R-:W-:Y:S01]  /*70d0*/  ISETP.LT.OR P5, PT, R6, 0x22, !P2 ;  /* 0x000000220600780c */ /* 0x000fe200057a1670 */
[----:B------:R-:W-:Y:S01]  /*70e0*/  FMUL R118, R118, R11 ;  /* 0x0000000b76767220 */ /* 0x000fe20000400000 */
[----:B------:R-:W-:Y:S01]  /*70f0*/  F2FP.SATFINITE.E4M3.F32.PACK_AB_MERGE_C R117, RZ, R117, RZ ;  /* 0x00000075ff75723e */ /* 0x000fe200048070ff */
[----:B------:R-:W-:Y:S01]  /*7100*/  @!P4 STG.E.U8 desc[UR14][R18.64+0x18], R133 ;  /* 0x000018851200c986 */ /* 0x000fe2000c10110e */
[----:B------:R-:W-:Y:S01]  /*7110*/  ISETP.LT.OR P4, PT, R6, 0x21, !P1 ;  /* 0x000000210600780c */ /* 0x000fe20004f81670 */
[-C--:B------:R-:W-:Y:S01]  /*7120*/  FMUL R116, R116, R11.reuse ;  /* 0x0000000b74747220 */ /* 0x080fe20000400000 */
[----:B-1----:R-:W-:Y:S01]  /*7130*/  F2FP.SATFINITE.E4M3.F32.PACK_AB_MERGE_C R27, RZ, R130, RZ ;  /* 0x00000082ff1b723e */ /* 0x002fe200048070ff */
[----:B------:R-:W-:Y:S01]  /*7140*/  @!P6 STG.E.U8 desc[UR14][R20.64+0x20], R131 ;  /* 0x000020831400e986 */ /* 0x000fe2000c10110e */
[----:B------:R-:W-:Y:S01]  /*7150*/  ISETP.LT.OR P6, PT, R6, 0x22, !P1 ;  /* 0x000000220600780c */ /* 0x000fe20004fc1670 */
[-C--:B------:R-:W-:Y:S01]  /*7160*/  FMUL R115, R115, R11.reuse ;  /* 0x0000000b73737220 */ /* 0x080fe20000400000 */
[-C--:B------:R-:W-:Y:S01]  /*7170*/  FMUL R113, R113, R11.reuse ;  /* 0x0000000b71717220 */ /* 0x080fe20000400000 */
[----:B0-----:R-:W-:Y:S01]  /*7180*/  F2FP.SATFINITE.E4M3.F32.PACK_AB_MERGE_C R25, RZ, R128, RZ ;  /* 0x00000080ff19723e */ /* 0x001fe200048070ff */
[-C--:B------:R-:W-:Y:S01]  /*7190*/  FMUL R114, R114, R11.reuse ;  /* 0x0000000b72727220 */ /* 0x080fe20000400000 */
        /* <DEDUP_REMOVED lines=33> */
[C---:B------:R-:W-:Y:S01]  /*73b0*/  ISETP.LT.OR P4, PT, R6.reuse, 0x31, !P1 ;  /* 0x000000310600780c */ /* 0x040fe20004f81670 */
[-C--:B------:R-:W-:Y:S01]  /*73c0*/  FMUL R103, R103, R11.reuse ;  /* 0x0000000b67677220 */ /* 0x080fe20000400000 */
[-C--:B------:R-:W-:Y:S01]  /*73d0*/  FMUL R101, R101, R11.reuse ;  /* 0x0000000b65657220 */ /* 0x080fe20000400000 */
        /* <DEDUP_REMOVED lines=15> */
[C---:B------:R-:W-:Y:S01]  /*74d0*/  ISETP.LT.OR P6, PT, R6.reuse, 0x3a, !P1 ;  /* 0x0000003a0600780c */ /* 0x040fe20004fc1670 */
        /* <DEDUP_REMOVED lines=20> */
[-C--:B------:R-:W-:Y:S01]  /*7620*/  FMUL R92, R92, R11.reuse ;  /* 0x0000000b5c5c7220 */ /* 0x080fe20000400000 */
[-C--:B------:R-:W-:Y:S01]  /*7630*/  FMUL R89, R89, R11.reuse ;  /* 0x0000000b59597220 */ /* 0x080fe20000400000 */
        /* <DEDUP_REMOVED lines=19> */
[----:B------:R-:W-:-:S02]  /*7770*/  ISETP.LT.OR P6, PT, R6, 0x51, !P2 ;  /* 0x000000510600780c */ /* 0x000fc400057c1670 */
[----:B------:R-:W-:Y:S02]  /*7780*/  F2FP.SATFINITE.E4M3.F32.PACK_AB_MERGE_C R23, RZ, R23, RZ ;  /* 0x00000017ff17723e */ /* 0x000fe400048070ff */
[----:B0-----:R-:W-:Y:S01]  /*7790*/  F2FP.SATFINITE.E4M3.F32.PACK_AB_MERGE_C R5, RZ, R108, RZ ;  /* 0x0000006cff05723e */ /* 0x001fe200048070ff */
[----:B------:R0:W-:Y:S01]  /*77a0*/  @!P5 STG.E.U8 desc[UR14][R18.64+0x49], R25 ;  /* 0x000049191200d986 */ /* 0x0001e2000c10110e */
[----:B------:R-:W-:-:S03]  /*77b0*/  ISETP.LT.OR P5, PT, R6, 0x52, !P2 ;  /* 0x000000520600780c */ /* 0x000fc600057a1670 */
[----:B------:R-:W-:Y:S01]  /*77c0*/  @!P4 STG.E.U8 desc[UR14][R18.64+0x48], R109 ;  /* 0x0000486d1200c986 */ /* 0x000fe2000c10110e */
[C---:B------:R-:W-:Y:S02]  /*77d0*/  ISETP.LT.OR P4, PT, R6.reuse, 0x51, !P1 ;  /* 0x000000510600780c */ /* 0x040fe40004f81670 */
[----:B-1----:R-:W-:Y:S01]  /*77e0*/  F2FP.SATFINITE.E4M3.F32.PACK_AB_MERGE_C R27, RZ, R106, RZ ;  /* 0x0000006aff1b723e */ /* 0x002fe200048070ff */
[----:B------:R-:W-:Y:S01]  /*77f0*/  @!P6 STG.E.U8 desc[UR14][R20.64+0x50], R107 ;  /* 0x0000506b1400e986 */ /* 0x000fe2000c10110e */
[----:B------:R-:W-:Y:S02]  /*7800*/  ISETP.LT.OR P6, PT, R6, 0x52, !P1 ;  /* 0x000000520600780c */ /* 0x000fe40004fc1670 */
[----:B0-----:R-:W-:-:S03]  /*7810*/  F2FP.SATFINITE.E4M3.F32.PACK_AB_MERGE_C R25, RZ, R104, RZ ;  /* 0x00000068ff19723e */ /* 0x001fc600048070ff */
[----:B------:R0:W-:Y:S01]  /*7820*/  @!P5 STG.E.U8 desc[UR14][R20.64+0x51], R5 ;  /* 0x000051051400d986 */ /* 0x0001e2000c10110e */
[----:B------:R-:W-:-:S03]  /*7830*/  ISETP.LT.OR P5, PT, R6, 0x5a, !P2 ;  /* 0x0000005a0600780c */ /* 0x000fc600057a1670 */
[----:B------:R-:W-:Y:S01]  /*7840*/  @!P4 STG.E.U8 desc[UR14][R18.64+0x50], R105 ;  /* 0x000050691200c986 */ /* 0x000fe2000c10110e */
[----:B------:R-:W-:-:S03]  /*7850*/  ISETP.LT.OR P4, PT, R6, 0x59, !P2 ;  /* 0x000000590600780c */ /* 0x000fc60005781670 */
[----:B------:R1:W-:Y:S01]  /*7860*/  @!P6 STG.E.U8 desc[UR14][R18.64+0x51], R27 ;  /* 0x0000511b1200e986 */ /* 0x0003e2000c10110e */
[----:B------:R-:W-:Y:S02]  /*7870*/  ISETP.LT.OR P6, PT, R6, 0x59, !P1 ;  /* 0x000000590600780c */ /* 0x000fe40004fc1670 */
[----:B0-----:R-:W-:-:S03]  /*7880*/  F2FP.SATFINITE.E4M3.F32.PACK_AB_MERGE_C R5, RZ, R102, RZ ;  /* 0x00000066ff05723e */ /* 0x001fc600048070ff */
        /* <DEDUP_REMOVED lines=31> */
[C---:B------:R-:W-:Y:S02]  /*7a80*/  ISETP.LT.OR P5, PT, R6.reuse, 0x79, !P2 ;  /* 0x000000790600780c */ /* 0x040fe400057a1670 */
[C---:B------:R-:W-:Y:S01]  /*7a90*/  ISETP.LT.OR P2, PT, R6.reuse, 0x7a, !P2 ;  /* 0x0000007a0600780c */ /* 0x040fe20005741670 */
[----:B------:R2:W-:Y:S01]  /*7aa0*/  @!P4 STG.E.U8 desc[UR14][R20.64+0x70], R91 ;  /* 0x0000705b1400c986 */ /* 0x0005e2000c10110e */
[C---:B------:R-:W-:Y:S02]  /*7ab0*/  ISETP.LT.OR P4, PT, R6.reuse, 0x72, !P1 ;  /* 0x000000720600780c */ /* 0x040fe40004f81670 */
[----:B-1----:R-:W-:Y:S01]  /*7ac0*/  F2FP.SATFINITE.E4M3.F32.PACK_AB_MERGE_C R27, RZ, R88, RZ ;  /* 0x00000058ff1b723e */ /* 0x002fe200048070ff */
[----:B------:R2:W-:Y:S01]  /*7ad0*/  @!P6 STG.E.U8 desc[UR14][R18.64+0x70], R89 ;  /* 0x000070591200e986 */ /* 0x0005e2000c10110e */
[C---:B------:R-:W-:Y:S02]  /*7ae0*/  ISETP.LT.OR P6, PT, R6.reuse, 0x79, !P1 ;  /* 0x000000790600780c */ /* 0x040fe40004fc1670 */
[----:B------:R-:W-:-:S02]  /*7af0*/  ISETP.LT.OR P1, PT, R6, 0x7a, !P1 ;  /* 0x0000007a0600780c */ /* 0x000fc40004f21670 */
[----:B0-----:R-:W-:-:S05]  /*7b00*/  F2FP.SATFINITE.E4M3.F32.PACK_AB_MERGE_C R25, RZ, R22, RZ ;  /* 0x00000016ff19723e */ /* 0x001fca00048070ff */
[----:B------:R2:W-:Y:S04]  /*7b10*/  @!P4 STG.E.U8 desc[UR14][R18.64+0x71], R5 ;  /* 0x000071051200c986 */ /* 0x0005e8000c10110e */
[----:B------:R2:W-:Y:S04]  /*7b20*/  @!P5 STG.E.U8 desc[UR14][R20.64+0x78], R17 ;  /* 0x000078111400d986 */ /* 0x0005e8000c10110e */
[----:B------:R2:W-:Y:S04]  /*7b30*/  @!P2 STG.E.U8 desc[UR14][R20.64+0x79], R25 ;  /* 0x000079191400a986 */ /* 0x0005e8000c10110e */
[----:B------:R2:W-:Y:S04]  /*7b40*/  @!P6 STG.E.U8 desc[UR14][R18.64+0x78], R23 ;  /* 0x000078171200e986 */ /* 0x0005e8000c10110e */
[----:B------:R2:W-:Y:S02]  /*7b50*/  @!P1 STG.E.U8 desc[UR14][R18.64+0x79], R27 ;  /* 0x0000791b12009986 */ /* 0x0005e4000c10110e */
.L_x_169:
[----:B------:R-:W-:Y:S05]  /*7b60*/  BSYNC B0 ;  /* 0x0000000000007941 */ /* 0x000fea0003800000 */
.L_x_39:
[C---:B------:R-:W-:Y:S01]  /*7b70*/  LEA R2, P1, R8.reuse, R2, 0x1 ;  /* 0x0000000208027211 */ /* 0x040fe200078208ff */
[----:B------:R-:W-:Y:S01]  /*7b80*/  ULDC.64 UR6, c[0x0][0x650] ;  /* 0x0001940000067ab9 */ /* 0x000fe20000000a00 */
[----:B-----5:R-:W-:Y:S01]  /*7b90*/  IMAD.U32 R4, RZ, RZ, UR12 ;  /* 0x0000000cff047e24 */ /* 0x020fe2000f8e00ff */
[----:B--2---:R-:W-:Y:S01]  /*7ba0*/  PRMT R17, RZ, 0x7610, R17 ;  /* 0x00007610ff117816 */ /* 0x004fe20000000011 */
[----:B------:R-:W-:Y:S01]  /*7bb0*/  IMAD.MOV.U32 R6, RZ, RZ, -0x1 ;  /* 0xffffffffff067424 */ /* 0x000fe200078e00ff */
[----:B------:R-:W-:Y:S01]  /*7bc0*/  LEA.HI.X R3, R8, R3, R0, 0x1, P1 ;  /* 0x0000000308037211 */ /* 0x000fe200008f0c00 */
[----:B------:R2:W-:Y:S01]  /*7bd0*/  SYNCS.ARRIVE.TRANS64.A1T0 RZ, [R4+UR22], RZ ;  /* 0x000000ff04ff79a7 */ /* 0x0005e20008100016 */
[----:B------:R-:W-:Y:S01]  /*7be0*/  ISETP.GE.U32.AND P1, PT, R2, UR6, PT ;  /* 0x0000000602007c0c */ /* 0x000fe2000bf26070 */
[----:B0-----:R-:W-:-:S03]  /*7bf0*/  IMAD.MOV.U32 R5, RZ, RZ, -0x1 ;  /* 0xffffffffff057424 */ /* 0x001fc600078e00ff */
[----:B------:R-:W-:Y:S01]  /*7c00*/  ISETP.GE.U32.AND.EX P1, PT, R3, UR7, PT, P1 ;  /* 0x0000000703007c0c */ /* 0x000fe2000bf26110 */
[----:B--2---:R-:W-:-:S12]  /*7c10*/  IMAD.MOV.U32 R4, RZ, RZ, -0x1 ;  /* 0xffffffffff047424 */ /* 0x004fd800078e00ff */
[----:B------:R-:W-:Y:S05]  /*7c20*/  @P1 BRA `(.L_x_170) ;  /* 0x0000000400601947 */ /* 0x000fea0003800000 */
[----:B------:R-:W0:Y:S01]  /*7c30*/  S2R R28, SR_CTAID.X ;  /* 0x00000000001c7919 */ /* 0x000e220000002500 */
[----:B------:R-:W2:Y:S01]  /*7c40*/  LDC.64 R22, c[0x0][0x628] ;  /* 0x00018a00ff167b82 */ /* 0x000ea20000000a00 */
[----:B------:R-:W-:Y:S01]  /*7c50*/  ULDC UR6, c[0x0][0x150] ;  /* 0x0000540000067ab9 */ /* 0x000fe20000000800 */
[----:B-1--4-:R-:W-:Y:S01]  /*7c60*/  IMAD.MOV.U32 R20, RZ, RZ, R2 ;  /* 0x000000ffff147224 */ /* 0x012fe200078e0002 */
[----:B------:R-:W1:Y:S01]  /*7c70*/  S2R R30, SR_CTAID.Y ;  /* 0x00000000001e7919 */ /* 0x000e620000002600 */
[----:B------:R-:W-:-:S04]  /*7c80*/  IMAD.MOV.U32 R21, RZ, RZ, R3 ;  /* 0x000000ffff157224 */ /* 0x000fc800078e0003 */
[----:B------:R-:W4:Y:S08]  /*7c90*/  LDC R31, c[0x0][0x144] ;  /* 0x00005100ff1f7b82 */ /* 0x000f300000000800 */
[----:B------:R-:W1:Y:S08]  /*7ca0*/  LDC R6, c[0x0][0x630] ;  /* 0x00018c00ff067b82 */ /* 0x000e700000000800 */
[----:B------:R-:W1:Y:S01]  /*7cb0*/  LDC.64 R26, c[0x0][0x620] ;  /* 0x00018800ff1a7b82 */ /* 0x000e620000000a00 */
[----:B--2---:R-:W-:-:S04]  /*7cc0*/  ISETP.NE.U32.AND P1, PT, R22, RZ, PT ;  /* 0x000000ff1600720c */ /* 0x004fc80003f25070 */
[----:B------:R-:W-:Y:S02]  /*7cd0*/  ISETP.NE.AND.EX P1, PT, R23, RZ, PT, P1 ;  /* 0x000000ff1700720c */ /* 0x000fe40003f25310 */
[----:B0-----:R-:W-:-:S05]  /*7ce0*/  I2FP.F32.U32 R4, R28 ;  /* 0x0000001c00047245 */ /* 0x001fca0000201000 */
[----:B------:R-:W-:-:S04]  /*7cf0*/  FMUL R4, R4, UR6 ;  /* 0x0000000604047c20 */ /* 0x000fc80008400000 */
[----:B------:R0:W2:Y:S02]  /*7d00*/  F2I.U32.TRUNC.NTZ R29, R4 ;  /* 0x00000004001d7305 */ /* 0x0000a4000020f000 */
[----:B----4-:R-:W-:Y:S05]  /*7d10*/  @!P1 BRA `(.L_x_171) ;  /* 0x0000000000289947 */ /* 0x010fea0003800000 */
[----:B------:R-:W4:Y:S02]  /*7d20*/  LDC R5, c[0x0][0x634] ;  /* 0x00018d00ff057b82 */ /* 0x000f240000000800 */
[----:B----4-:R-:W-:-:S05]  /*7d30*/  IADD3 R17, P1, R2, R5, RZ ;  /* 0x0000000502117210 */ /* 0x010fca0007f3e0ff */
[----:B---3--:R-:W-:-:S04]  /*7d40*/  IMAD.X R25, RZ, RZ, R3, P1 ;  /* 0x000000ffff197224 */ /* 0x008fc800008e0603 */
[----:B0-----:R-:W-:-:S04]  /*7d50*/  IMAD.WIDE.U32 R4, R25, R22, RZ ;  /* 0x0000001619047225 */ /* 0x001fc800078e00ff */
[----:B------:R-:W-:-:S04]  /*7d60*/  IMAD.WIDE.U32 R18, P1, R17, R23, R4 ;  /* 0x0000001711127225 */ /* 0x000fc80007820004 */
[----:B------:R-:W-:-:S04]  /*7d70*/  IMAD.WIDE.U32 R4, R17, R22, RZ ;  /* 0x0000001611047225 */ /* 0x000fc800078e00ff */
[----:B------:R-:W-:Y:S01]  /*7d80*/  IMAD.X R21, RZ, RZ, RZ, P1 ;  /* 0x000000ffff157224 */ /* 0x000fe200008e06ff */
[----:B------:R-:W-:Y:S01]  /*7d90*/  IADD3 RZ, P1, R5, R18, RZ ;  /* 0x0000001205ff7210 */ /* 0x000fe20007f3e0ff */
[----:B------:R-:W-:-:S04]  /*7da0*/  IMAD.MOV.U32 R20, RZ, RZ, R19 ;  /* 0x000000ffff147224 */ /* 0x000fc800078e0013 */
[----:B------:R-:W-:-:S08]  /*7db0*/  IMAD.WIDE.U32.X R20, R25, R23, R20, P1 ;  /* 0x0000001719147225 */ /* 0x000fd000008e0414 */
.L_x_171:
[----:B------:R-:W4:Y:S01]  /*7dc0*/  LDC.64 R34, c[0x0][0x640] ;  /* 0x00019000ff227b82 */ /* 0x000f220000000a00 */
[-C--:B-1-3--:R-:W-:Y:S01]  /*7dd0*/  SHF.R.U64 R24, R20, R6.reuse, R21 ;  /* 0x0000000614187219 */ /* 0x08afe20000001215 */
[----:B--2---:R-:W-:Y:S01]  /*7de0*/  IMAD.MOV R29, RZ, RZ, -R29 ;  /* 0x000000ffff1d7224 */ /* 0x004fe200078e0a1d */
[----:B0-----:R-:W-:Y:S01]  /*7df0*/  SHF.R.U32.HI R4, RZ, R6, R21 ;  /* 0x00000006ff047219 */ /* 0x001fe20000011615 */
[----:B------:R-:W-:Y:S01]  /*7e00*/  ULDC UR6, c[0x0][0x154] ;  /* 0x0000550000067ab9 */ /* 0x000fe20000000800 */
[----:B------:R-:W-:Y:S01]  /*7e10*/  IADD3 R17, P1, RZ, -R24, RZ ;  /* 0x80000018ff117210 */ /* 0x000fe20007f3e0ff */
[----:B------:R-:W-:Y:S02]  /*7e20*/  IMAD R29, R31, R29, R28 ;  /* 0x0000001d1f1d7224 */ /* 0x000fe400078e021c */
[----:B------:R-:W0:Y:S01]  /*7e30*/  LDC R18, c[0x0][0x618] ;  /* 0x00018600ff127b82 */ /* 0x000e220000000800 */
[----:B------:R-:W-:Y:S02]  /*7e40*/  IMAD.MOV.U32 R19, RZ, RZ, -0x1 ;  /* 0xffffffffff137424 */ /* 0x000fe400078e00ff */
[----:B------:R-:W-:-:S02]  /*7e50*/  IMAD.X R5, RZ, RZ, ~R4, P1 ;  /* 0x000000ffff057224 */ /* 0x000fc400008e0e04 */
[----:B------:R-:W-:Y:S02]  /*7e60*/  IMAD.MOV.U32 R21, RZ, RZ, 0x1 ;  /* 0x00000001ff157424 */ /* 0x000fe400078e00ff */
[-C--:B------:R-:W-:Y:S01]  /*7e70*/  IMAD R6, R5, R26.reuse, RZ ;  /* 0x0000001a05067224 */ /* 0x080fe200078e02ff */
[----:B------:R-:W1:Y:S01]  /*7e80*/  LDC R20, c[0x0][0x608] ;  /* 0x00018200ff147b82 */ /* 0x000e620000000800 */
[----:B------:R-:W-:-:S04]  /*7e90*/  IMAD.WIDE.U32 R4, R17, R26, R2 ;  /* 0x0000001a11047225 */ /* 0x000fc800078e0002 */
[----:B------:R-:W-:Y:S01]  /*7ea0*/  IMAD R17, R17, R27, R6 ;  /* 0x0000001b11117224 */ /* 0x000fe200078e0206 */
[----:B------:R-:W-:Y:S02]  /*7eb0*/  I2FP.F32.U32 R6, R30 ;  /* 0x0000001e00067245 */ /* 0x000fe40000201000 */
[----:B------:R-:W2:Y:S01]  /*7ec0*/  LDC R32, c[0x0][0x658] ;  /* 0x00019600ff207b82 */ /* 0x000ea20000000800 */
[----:B------:R-:W-:Y:S01]  /*7ed0*/  IMAD.IADD R5, R5, 0x1, R17 ;  /* 0x0000000105057824 */ /* 0x000fe200078e0211 */
[----:B----4-:R-:W-:Y:S01]  /*7ee0*/  ISETP.NE.U32.AND P1, PT, R34, RZ, PT ;  /* 0x000000ff2200720c */ /* 0x010fe20003f25070 */
[----:B------:R-:W-:-:S03]  /*7ef0*/  FMUL R17, R6, UR6 ;  /* 0x0000000606117c20 */ /* 0x000fc60008400000 */
[----:B------:R-:W-:Y:S01]  /*7f00*/  ISETP.NE.AND.EX P1, PT, R35, RZ, PT, P1 ;  /* 0x000000ff2300720c */ /* 0x000fe20003f25310 */
[----:B------:R3:W4:Y:S01]  /*7f10*/  F2I.U32.TRUNC.NTZ R25, R17 ;  /* 0x0000001100197305 */ /* 0x000722000020f000 */
[----:B------:R-:W3:Y:S01]  /*7f20*/  LDC R27, c[0x0][0x148] ;  /* 0x00005200ff1b7b82 */ /* 0x000ee20000000800 */
[-CC-:B0-----:R-:W-:Y:S02]  /*7f30*/  SHF.R.U64 R22, R4, R18.reuse, R5.reuse ;  /* 0x0000001204167219 */ /* 0x181fe40000001205 */
[----:B------:R-:W-:-:S05]  /*7f40*/  SHF.R.U32.HI R5, RZ, R18, R5 ;  /* 0x00000012ff057219 */ /* 0x000fca0000011605 */
[----:B------:R-:W0:Y:S01]  /*7f50*/  LDC R28, c[0x0][0x600] ;  /* 0x00018000ff1c7b82 */ /* 0x000e220000000800 */
[-CC-:B-1----:R-:W-:Y:S02]  /*7f60*/  SHF.R.U64 R6, R22, R20.reuse, R5.reuse ;  /* 0x0000001416067219 */ /* 0x182fe40000001205 */
[----:B------:R-:W-:-:S05]  /*7f70*/  SHF.R.U32.HI R5, RZ, R20, R5 ;  /* 0x00000014ff057219 */ /* 0x000fca0000011605 */
[----:B------:R-:W1:Y:S01]  /*7f80*/  LDC R33, c[0x0][0x648] ;  /* 0x00019200ff217b82 */ /* 0x000e620000000800 */
[-CC-:B--2---:R-:W-:Y:S02]  /*7f90*/  SHF.R.U64 R26, R6, R32.reuse, R5.reuse ;  /* 0x00000020061a7219 */ /* 0x184fe40000001205 */
[-C--:B------:R-:W-:Y:S02]  /*7fa0*/  SHF.L.U32 R19, R19, R32.reuse, RZ ;  /* 0x0000002013137219 */ /* 0x080fe400000006ff */
[-C--:B------:R-:W-:Y:S01]  /*7fb0*/  SHF.R.U32.HI R5, RZ, R32.reuse, R5 ;  /* 0x00000020ff057219 */ /* 0x080fe20000011605 */
[----:B------:R-:W-:Y:S01]  /*7fc0*/  IMAD.MOV.U32 R4, RZ, RZ, R26 ;  /* 0x000000ffff047224 */ /* 0x000fe200078e001a */
[----:B------:R-:W-:Y:S01]  /*7fd0*/  SHF.L.U32 R32, R21, R32, RZ ;  /* 0x0000002015207219 */ /* 0x000fe200000006ff */
[----:B------:R-:W2:Y:S01]  /*7fe0*/  LDC R36, c[0x0][0x638] ;  /* 0x00018e00ff247b82 */ /* 0x000ea20000000800 */
[----:B------:R-:W-:-:S07]  /*7ff0*/  LOP3.LUT R31, RZ, R19, RZ, 0x33, !PT ;  /* 0x00000013ff1f7212 */ /* 0x000fce00078e33ff */
[----:B------:R-:W0:Y:S01]  /*8000*/  LDC R37, c[0x0][0x610] ;  /* 0x00018400ff257b82 */ /* 0x000e220000000800 */
[----:B----4-:R-:W-:Y:S05]  /*8010*/  @!P1 BRA `(.L_x_172) ;  /* 0x0000000000289947 */ /* 0x010fea0003800000 */
[----:B---3--:R-:W3:Y:S02]  /*8020*/  LDC R17, c[0x0][0x64c] ;  /* 0x00019300ff117b82 */ /* 0x008ee40000000800 */
        /* <DEDUP_REMOVED lines=9> */
.L_x_172:
[----:B-1----:R-:W-:Y:S01]  /*80c0*/  SHF.R.U64 R4, R4, R33, R5 ;  /* 0x0000002104047219 */ /* 0x002fe20000001205 */
[----:B0-----:R-:W-:Y:S01]  /*80d0*/  VIADD R19, R28, 0xffffffff ;  /* 0xffffffff1c137836 */ /* 0x001fe20000000000 */
[----:B---3--:R-:W-:Y:S01]  /*80e0*/  LOP3.LUT R17, R6, R31, RZ, 0xc0, !PT ;  /* 0x0000001f06117212 */ /* 0x008fe200078ec0ff */
[----:B------:R-:W-:Y:S02]  /*80f0*/  IMAD.MOV R25, RZ, RZ, -R25 ;  /* 0x000000ffff197224 */ /* 0x000fe400078e0a19 */
[----:B------:R-:W-:Y:S01]  /*8100*/  IMAD.MOV R5, RZ, RZ, -R4 ;  /* 0x000000ffff057224 */ /* 0x000fe200078e0a04 */
[----:B------:R-:W-:Y:S01]  /*8110*/  LOP3.LUT R19, R22, R19, RZ, 0xc0, !PT ;  /* 0x0000001316137212 */ /* 0x000fe200078ec0ff */
[----:B------:R-:W-:Y:S02]  /*8120*/  IMAD R6, R32, R4, R17 ;  /* 0x0000000420067224 */ /* 0x000fe400078e0211 */
[----:B------:R-:W-:Y:S02]  /*8130*/  @P3 IMAD R29, R27, R25, R30 ;  /* 0x000000191b1d3224 */ /* 0x000fe400078e021e */
[----:B--2---:R-:W-:-:S02]  /*8140*/  IMAD R4, R5, R36, R26 ;  /* 0x0000002405047224 */ /* 0x004fc400078e021a */
[----:B------:R-:W-:Y:S02]  /*8150*/  IMAD R6, R6, R37, R29 ;  /* 0x0000002506067224 */ /* 0x000fe400078e021d */
[----:B------:R-:W-:Y:S02]  /*8160*/  IMAD R19, R4, R28, R19 ;  /* 0x0000001c04137224 */ /* 0x000fe400078e0213 */
[----:B------:R-:W-:Y:S02]  /*8170*/  IMAD.MOV.U32 R17, RZ, RZ, 0x1 ;  /* 0x00000001ff117424 */ /* 0x000fe400078e00ff */
[----:B------:R-:W-:Y:S01]  /*8180*/  IMAD.MOV.U32 R4, RZ, RZ, R24 ;  /* 0x000000ffff047224 */ /* 0x000fe200078e0018 */
[----:B------:R-:W-:Y:S02]  /*8190*/  SEL R5, R19, R6, !P3 ;  /* 0x0000000613057207 */ /* 0x000fe40005800000 */
[----:B------:R-:W-:-:S07]  /*81a0*/  SEL R6, R6, R19, !P3 ;  /* 0x0000001306067207 */ /* 0x000fce0005800000 */
.L_x_170:
[----:B------:R-:W-:Y:S02]  /*81b0*/  LOP3.LUT P1, RZ, R17, 0xff, RZ, 0xc0, !PT ;  /* 0x000000ff11ff7812 */ /* 0x000fe4000782c0ff */
[----:B------:R-:W-:-:S11]  /*81c0*/  LOP3.LUT R150, R150, 0x1, RZ, 0x3c, !PT ;  /* 0x0000000196967812 */ /* 0x000fd600078e3cff */
[----:B------:R-:W-:Y:S05]  /*81d0*/  @P1 BRA `(.L_x_173) ;  /* 0xffffff9000e81947 */ /* 0x000fea000383ffff */
[----:B------:R-:W-:Y:S05]  /*81e0*/  EXIT ;  /* 0x000000000000794d */ /* 0x000fea0003800000 */
.L_x_17:
[----:B------:R-:W-:-:S08]  /*81f0*/  ISETP.NE.AND P0, PT, R17, RZ, PT ;  /* 0x000000ff1100720c */ /* 0x000fd00003f05270 */
[----:B--23-5:R-:W0:-:S00]  /*8200*/  USETMAXREG.DEALLOC.CTAPOOL 0x28 ;  /* 0x00000028000079c8 */ /* 0x02ce0000080e0500 */
[----:B------:R-:W-:Y:S05]  /*8210*/  @P0 EXIT ;  /* 0x000000000000094d */ /* 0x000fea0003800000 */
[----:B0-----:R-:W-:Y:S01]  /*8220*/  LOP3.LUT P0, RZ, R18, 0xff, RZ, 0xc0, !PT ;  /* 0x000000ff12ff7812 */ /* 0x001fe2000780c0ff */
[----:B------:R-:W-:Y:S02]  /*8230*/  IMAD.MOV.U32 R12, RZ, RZ, 0x1 ;  /* 0x00000001ff0c7424 */ /* 0x000fe400078e00ff */
[----:B------:R-:W-:-:S10]  /*8240*/  IMAD.MOV.U32 R13, RZ, RZ, RZ ;  /* 0x000000ffff0d7224 */ /* 0x000fd400078e00ff */
[----:B------:R-:W-:Y:S05]  /*8250*/  @!P0 BRA `(.L_x_174) ;  /* 0x0000000c00208947 */ /* 0x000fea0003800000 */
[----:B------:R-:W0:Y:S01]  /*8260*/  S2UR UR8, SR_CgaCtaId ;  /* 0x00000000000879c3 */ /* 0x000e220000008800 */
[----:B------:R-:W-:Y:S01]  /*8270*/  LOP3.LUT P0, RZ, R16, 0x1f, RZ, 0xc0, !PT ;  /* 0x0000001f10ff7812 */ /* 0x000fe2000780c0ff */
[----:B------:R-:W-:Y:S01]  /*8280*/  ULDC UR5, c[0x0][0x658] ;  /* 0x0001960000057ab9 */ /* 0x000fe20000000800 */
[----:B------:R-:W-:Y:S01]  /*8290*/  UMOV UR6, 0xffffffff ;  /* 0xffffffff00067882 */ /* 0x000fe20000000000 */
[----:B------:R-:W-:Y:S01]  /*82a0*/  BSSY B0, `(.L_x_174) ;  /* 0x00000c3000007945 */ /* 0x000fe20003800000 */
[C---:B------:R-:W-:Y:S01]  /*82b0*/  ISETP.NE.AND P2, PT, R14.reuse, RZ, PT ;  /* 0x000000ff0e00720c */ /* 0x040fe20003f45270 */
[----:B------:R-:W-:Y:S01]  /*82c0*/  USHF.L.U32 UR6, UR6, UR5, URZ ;  /* 0x0000000506067299 */ /* 0x000fe2000800063f */
[----:B------:R-:W-:Y:S01]  /*82d0*/  ISETP.NE.OR P0, PT, R14, RZ, !P0 ;  /* 0x000000ff0e00720c */ /* 0x000fe20004705670 */
[----:B------:R-:W-:Y:S01]  /*82e0*/  IMAD.MOV.U32 R15, RZ, RZ, 0x1 ;  /* 0x00000001ff0f7424 */ /* 0x000fe200078e00ff */
[----:B------:R-:W-:Y:S01]  /*82f0*/  LOP3.LUT R14, R7, 0x2, RZ, 0xfc, !PT ;  /* 0x00000002070e7812 */ /* 0x000fe200078efcff */
[----:B------:R-:W-:Y:S01]  /*8300*/  IMAD.MOV.U32 R12, RZ, RZ, 0x1 ;  /* 0x00000001ff0c7424 */ /* 0x000fe200078e00ff */
[----:B------:R-:W-:Y:S01]  /*8310*/  ULDC UR4, c[0x0][0x600] ;  /* 0x0001800000047ab9 */ /* 0x000fe20000000800 */
[----:B------:R-:W-:Y:S01]  /*8320*/  IMAD.MOV.U32 R13, RZ, RZ, RZ ;  /* 0x000000ffff0d7224 */ /* 0x000fe200078e00ff */
[----:B------:R-:W-:Y:S01]  /*8330*/  UMOV UR7, 0x1 ;  /* 0x0000000100077882 */ /* 0x000fe20000000000 */
[----:B------:R-:W-:-:S02]  /*8340*/  UIADD3 UR21, UR13, 0x1, URZ ;  /* 0x000000010d157890 */ /* 0x000fc4000fffe03f */
[----:B------:R-:W-:Y:S02]  /*8350*/  UIADD3 UR16, UR4, -0x1, URZ ;  /* 0xffffffff04107890 */ /* 0x000fe4000fffe03f */
[----:B------:R-:W-:Y:S02]  /*8360*/  USHF.L.U32 UR18, UR7, UR5, URZ ;  /* 0x0000000507127299 */ /* 0x000fe4000800063f */
[----:B------:R-:W-:Y:S01]  /*8370*/  ULOP3.LUT UR17, URZ, UR6, URZ, 0x33, !UPT ;  /* 0x000000063f117292 */ /* 0x000fe2000f8e333f */
[----:B------:R-:W-:Y:S01]  /*8380*/  ULDC.64 UR22, c[0x0][0x198] ;  /* 0x0000660000167ab9 */ /* 0x000fe20000000a00 */
[----:B0-----:R-:W-:-:S10]  /*8390*/  IMAD.U32 R17, RZ, RZ, UR8 ;  /* 0x00000008ff117e24 */ /* 0x001fd4000f8e00ff */
.L_x_186:
[----:B------:R-:W-:-:S03]  /*83a0*/  UMOV UR4, 0xffffffff ;  /* 0xffffffff00047882 */ /* 0x000fc60000000000 */
[----:B------:R-:W-:Y:S05]  /*83b0*/  BRA.DIV UR4, `(.L_x_175) ;  /* 0x0000000e04c47947 */ /* 0x000fea000b800000 */
[----:B------:R-:W-:-:S13]  /*83c0*/  ELECT P1, URZ, PT ;  /* 0x00000000003f782f */ /* 0x000fda0003820000 */
.L_x_198:
[----:B------:R-:W0:Y:S01]  /*83d0*/  LDC R10, c[0x0][0x28c] ;  /* 0x0000a300ff0a7b82 */ /* 0x000e220000000800 */
[----:B------:R-:W-:Y:S01]  /*83e0*/  BSSY B1, `(.L_x_176) ;  /* 0x000003b000017945 */ /* 0x000fe20003800000 */
[----:B0-----:R-:W-:-:S13]  /*83f0*/  ISETP.LT.OR P1, PT, R10, 0x1, !P1 ;  /* 0x000000010a00780c */ /* 0x001fda0004f21670 */
[----:B------:R-:W-:Y:S05]  /*8400*/  @P1 BRA `(.L_x_177) ;  /* 0x0000000000e01947 */ /* 0x000fea0003800000 */
[----:B------:R-:W-:Y:S02]  /*8410*/  IMAD R17, R6, 0x2, R17 ;  /* 0x0000000206117824 */ /* 0x000fe400078e0211 */
[----:B------:R-:W-:Y:S02]  /*8420*/  IMAD.SHL.U32 R18, R5, 0x80, RZ ;  /* 0x0000008005127824 */ /* 0x000fe400078e00ff */
[----:B------:R-:W-:Y:S02]  /*8430*/  IMAD.MOV.U32 R20, RZ, RZ, RZ ;  /* 0x000000ffff147224 */ /* 0x000fe400078e00ff */
[----:B------:R-:W-:Y:S02]  /*8440*/  IMAD.U32 R22, RZ, RZ, UR21 ;  /* 0x00000015ff167e24 */ /* 0x000fe4000f8e00ff */
[----:B------:R-:W-:Y:S02]  /*8450*/  IMAD.MOV.U32 R5, RZ, RZ, R12 ;  /* 0x000000ffff057224 */ /* 0x000fe400078e000c */
[----:B------:R-:W-:-:S02]  /*8460*/  IMAD.MOV.U32 R6, RZ, RZ, R13 ;  /* 0x000000ffff067224 */ /* 0x000fc400078e000d */
[----:B------:R-:W-:-:S07]  /*8470*/  IMAD.SHL.U32 R16, R17, 0x20, RZ ;  /* 0x0000002011107824 */ /* 0x000fce00078e00ff */
.L_x_181:
[----:B------:R-:W0:Y:S01]  /*8480*/  S2UR UR4, SR_CgaCtaId ;  /* 0x00000000000479c3 */ /* 0x000e220000008800 */
[----:B------:R-:W-:-:S07]  /*8490*/  MOV R10, 0x400 ;  /* 0x00000400000a7802 */ /* 0x000fce0000000f00 */
[----:B------:R-:W1:Y:S01]  /*84a0*/  @!P2 LDC R11, c[0x0][0x500] ;  /* 0x00014000ff0bab82 */ /* 0x000e620000000800 */
[----:B0-----:R-:W-:-:S05]  /*84b0*/  IMAD.U32 R17, RZ, RZ, UR4 ;  /* 0x00000004ff117e24 */ /* 0x001fca000f8e00ff */
[----:B------:R-:W-:Y:S02]  /*84c0*/  LEA R21, R17, R10, 0x18 ;  /* 0x0000000a11157211 */ /* 0x000fe400078ec0ff */
[----:B------:R-:W-:-:S03]  /*84d0*/  SHF.L.U32 R10, R5, 0x1f, RZ ;  /* 0x0000001f050a7819 */ /* 0x000fc600000006ff */
[----:B------:R-:W-:-:S04]  /*84e0*/  IMAD R19, R6, 0x8, R21 ;  /* 0x0000000806137824 */ /* 0x000fc800078e0215 */
[----:B------:R-:W0:Y:S02]  /*84f0*/  SYNCS.PHASECHK.TRANS64.TRYWAIT P1, [R19+URZ+0x18], R10 ;  /* 0x0000180a130075a7 */ /* 0x000e24000802017f */
[----:B01----:R-:W-:Y:S05]  /*8500*/  @!P1 BRA `(.L_x_178) ;  /* 0x0000000c00909947 */ /* 0x003fea0003800000 */
.L_x_199:
[----:B0-----:R-:W-:Y:S01]  /*8510*/  PRMT R10, R14, 0x9910, RZ ;  /* 0x000099100e0a7816 */ /* 0x001fe200000000ff */
[----:B------:R0:W-:Y:S03]  /*8520*/  @!P2 SYNCS.ARRIVE.TRANS64 RZ, [R19+URZ], R11 ;  /* 0x0000000b13ffa9a7 */ /* 0x0001e6000800003f */
[----:B------:R-:W-:-:S13]  /*8530*/  ISETP.NE.AND P1, PT, R10, 0x2, PT ;  /* 0x000000020a00780c */ /* 0x000fda0003f25270 */
[----:B0-----:R-:W-:Y:S05]  /*8540*/  @P1 BRA `(.L_x_179) ;  /* 0x0000000000041947 */ /* 0x001fea0003800000 */
[----:B------:R-:W-:Y:S01]  /*8550*/  BPT.TRAP 0x1 ;  /* 0x000000040000795c */ /* 0x000fe20000300000 */
.L_x_179:
[----:B------:R-:W-:Y:S05]  /*8560*/  @P0 BRA `(.L_x_180) ;  /* 0x0000000000040947 */ /* 0x000fea0003800000 */
[----:B------:R-:W-:Y:S01]  /*8570*/  BPT.TRAP 0x1 ;  /* 0x000000040000795c */ /* 0x000fe20000300000 */
.L_x_180:
[----:B------:R-:W-:Y:S01]  /*8580*/  IMAD R10, R6, 0x2, R17 ;  /* 0x00000002060a7824 */ /* 0x000fe200078e0211 */
[----:B------:R-:W-:Y:S01]  /*8590*/  R2UR UR9, R19 ;  /* 0x00000000130972ca */ /* 0x000fe200000e0000 */
[----:B------:R-:W-:Y:S01]  /*85a0*/  VIADD R22, R22, 0xffffffff ;  /* 0xffffffff16167836 */ /* 0x000fe20000000000 */
[----:B------:R-:W-:Y:S01]  /*85b0*/  UIADD3 UR4, UP0, UR22, 0xf0, URZ ;  /* 0x000000f016047890 */ /* 0x000fe2000ff1e03f */
[--C-:B------:R-:W-:Y:S01]  /*85c0*/  IMAD.U32 R10, R10, 0x1000, R21.reuse ;  /* 0x000010000a0a7824 */ /* 0x100fe200078e0015 */
[----:B------:R-:W-:Y:S01]  /*85d0*/  R2UR UR11, R16 ;  /* 0x00000000100b72ca */ /* 0x000fe200000e0000 */
[----:B------:R-:W-:Y:S01]  /*85e0*/  IMAD R21, R6, 0x4000, R21 ;  /* 0x0000400006157824 */ /* 0x000fe200078e0215 */
[----:B------:R-:W-:Y:S01]  /*85f0*/  R2UR UR10, R20 ;  /* 0x00000000140a72ca */ /* 0x000fe200000e0000 */
[----:B------:R-:W-:Y:S01]  /*8600*/  UIADD3 UR24, UP1, UR22, 0x1f0, URZ ;  /* 0x000001f016187890 */ /* 0x000fe2000ff3e03f */
[----:B------:R-:W-:Y:S01]  /*8610*/  R2UR UR5, R10 ;  /* 0x000000000a0572ca */ /* 0x000fe200000e0000 */
[----:B------:R-:W-:Y:S01]  /*8620*/  VIADD R6, R6, 0x1 ;  /* 0x0000000106067836 */ /* 0x000fe20000000000 */
[----:B------:R-:W-:Y:S01]  /*8630*/  R2UR UR8, R21 ;  /* 0x00000000150872ca */ /* 0x000fe200000e0000 */
[----:B------:R-:W-:Y:S01]  /*8640*/  UIADD3.X UR25, URZ, UR23, URZ, UP1, !UPT ;  /* 0x000000173f197290 */ /* 0x000fe20008ffe43f */
[----:B------:R-:W-:Y:S01]  /*8650*/  R2UR UR12, R4 ;  /* 0x00000000040c72ca */ /* 0x000fe200000e0000 */
[----:B------:R-:W-:Y:S01]  /*8660*/  UMOV UR20, 0x30000 ;  /* 0x0003000000147882 */ /* 0x000fe20000000000 */
[----:B------:R-:W-:Y:S01]  /*8670*/  R2UR UR19, R18 ;  /* 0x00000000121372ca */ /* 0x000fe200000e0000 */
[----:B------:R-:W-:Y:S01]  /*8680*/  UMOV UR6, 0x0 ;  /* 0x0000000000067882 */ /* 0x000fe20000000000 */
[----:B------:R-:W-:Y:S01]  /*8690*/  ISETP.GT.AND P4, PT, R22, 0x1, PT ;  /* 0x000000011600780c */ /* 0x000fe20003f84270 */
[----:B------:R-:W-:Y:S01]  /*86a0*/  UMOV UR7, 0x10000000 ;  /* 0x1000000000077882 */ /* 0x000fe20000000000 */
[----:B------:R-:W-:Y:S01]  /*86b0*/  ISETP.NE.AND P1, PT, R6, 0x3, PT ;  /* 0x000000030600780c */ /* 0x000fe20003f25270 */
[----:B------:R-:W-:-:S02]  /*86c0*/  VIADD R20, R20, 0x80 ;  /* 0x0000008014147836 */ /* 0x000fc40000000000 */
[----:B------:R-:W-:Y:S01]  /*86d0*/  UIADD3 UR14, UR5, 0x100, URZ ;  /* 0x00000100050e7890 */ /* 0x000fe2000fffe03f */
[----:B------:R-:W-:Y:S01]  /*86e0*/  SEL R10, RZ, 0x1, P1 ;  /* 0x00000001ff0a7807 */ /* 0x000fe20000800000 */
[----:B------:R-:W-:Y:S01]  /*86f0*/  UIADD3.X UR5, URZ, UR23, URZ, UP0, !UPT ;  /* 0x000000173f057290 */ /* 0x000fe200087fe43f */
[----:B------:R-:W-:Y:S01]  /*8700*/  SEL R6, R6, RZ, P1 ;  /* 0x000000ff06067207 */ /* 0x000fe20000800000 */
[----:B------:R-:W-:Y:S01]  /*8710*/  UIADD3 UR15, UR8, 0x6100, URZ ;  /* 0x00006100080f7890 */ /* 0x000fe2000fffe03f */
[----:B------:R-:W-:Y:S02]  /*8720*/  LOP3.LUT R5, R5, R10, RZ, 0x3c, !PT ;  /* 0x0000000a05057212 */ /* 0x000fe400078e3cff */
[----:B------:R-:W-:-:S04]  /*8730*/  UMOV UR8, UR14 ;  /* 0x0000000e00087c82 */ /* 0x000fc80008000000 */
[----:B------:R0:W-:Y:S02]  /*8740*/  UTMALDG.3D.MULTICAST [UR8], [UR4], UR20, desc[UR6] ;  /* 0x00000608040073b4 */ /* 0x0001e40008011814 */
[----:B0-----:R-:W-:Y:S01]  /*8750*/  UMOV UR8, UR15 ;  /* 0x0000000f00087c82 */ /* 0x001fe20008000000 */
[----:B------:R-:W-:Y:S02]  /*8760*/  UMOV UR11, UR19 ;  /* 0x00000013000b7c82 */ /* 0x000fe40008000000 */
[----:B------:R0:W-:Y:S02]  /*8770*/  UTMALDG.3D [UR8], [UR24], desc[UR6] ;  /* 0x00000608180075b4 */ /* 0x0001e40008011000 */
[----:B0-----:R-:W-:Y:S05]  /*8780*/  @P4 BRA `(.L_x_181) ;  /* 0xfffffffc003c4947 */ /* 0x001fea000383ffff */
.L_x_177:
[----:B------:R-:W-:Y:S05]  /*8790*/  BSYNC B1 ;  /* 0x0000000000017941 */ /* 0x000fea0003800000 */
.L_x_176:
[----:B------:R-:W-:Y:S01]  /*87a0*/  LOP3.LUT P5, RZ, R15, 0xff, RZ, 0xc0, !PT ;  /* 0x000000ff0fff7812 */ /* 0x000fe200078ac0ff */
[----:B------:R-:W-:Y:S01]  /*87b0*/  VIADD R6, R13, UR13 ;  /* 0x0000000d0d067c36 */ /* 0x000fe20008000000 */
[----:B------:R-:W-:Y:S01]  /*87c0*/  ULDC.64 UR4, c[0x0][0x650] ;  /* 0x0001940000047ab9 */ /* 0x000fe20000000a00 */
[----:B------:R-:W-:Y:S01]  /*87d0*/  IMAD.U32 R11, RZ, RZ, UR13 ;  /* 0x0000000dff0b7e24 */ /* 0x000fe2000f8e00ff */
[----:B------:R-:W-:Y:S01]  /*87e0*/  UISETP.GE.U32.AND UP0, UPT, UR13, 0x3, UPT ;  /* 0x000000030d00788c */ /* 0x000fe2000bf06070 */
[----:B------:R-:W-:Y:S01]  /*87f0*/  BSSY B1, `(.L_x_182) ;  /* 0x000006b000017945 */ /* 0x000fe20003800000 */
[----:B------:R-:W-:Y:S02]  /*8800*/  ISETP.GT.U32.AND P1, PT, R6, 0x2, PT ;  /* 0x000000020600780c */ /* 0x000fe40003f24070 */
[----:B------:R-:W-:Y:S02]  /*8810*/  PRMT R15, RZ, 0x7610, R15 ;  /* 0x00007610ff0f7816 */ /* 0x000fe4000000000f */
[----:B------:R-:W-:-:S02]  /*8820*/  ISETP.LT.U32.AND P1, PT, R11, 0x3, P1 ;  /* 0x000000030b00780c */ /* 0x000fc40000f21070 */
[----:B------:R-:W-:Y:S01]  /*8830*/  PLOP3.LUT P4, PT, PT, PT, UP0, 0x80, 0x0 ;  /* 0x000000000000781c */ /* 0x000fe20003f8f008 */
[----:B------:R-:W0:Y:S01]  /*8840*/  @P5 S2R R17, SR_CgaCtaId ;  /* 0x0000000000115919 */ /* 0x000e220000008800 */
[----:B------:R-:W-:-:S04]  /*8850*/  @P5 MOV R4, 0x400 ;  /* 0x0000040000045802 */ /* 0x000fc80000000f00 */
[----:B0-----:R-:W-:Y:S01]  /*8860*/  @P5 LEA R10, R17, R4, 0x18 ;  /* 0x00000004110a5211 */ /* 0x001fe200078ec0ff */
[----:B------:R-:W-:-:S03]  /*8870*/  IMAD.WIDE.U32 R4, R6, -0x55555555, RZ ;  /* 0xaaaaaaab06047825 */ /* 0x000fc600078e00ff */
[----:B------:R0:W-:Y:S01]  /*8880*/  @P5 SYNCS.ARRIVE.TRANS64.A1T0 RZ, [R10+URZ+0x68], RZ ;  /* 0x000068ff0aff59a7 */ /* 0x0001e2000810003f */
[----:B------:R-:W-:Y:S01]  /*8890*/  IADD3 R2, P5, R2, R8, RZ ;  /* 0x0000000802027210 */ /* 0x000fe20007fbe0ff */
[----:B------:R-:W-:Y:S01]  /*88a0*/  IMAD.MOV.U32 R4, RZ, RZ, -0x1 ;  /* 0xffffffffff047424 */ /* 0x000fe200078e00ff */
[----:B------:R-:W-:Y:S02]  /*88b0*/  SHF.R.U32.HI R11, RZ, 0x1, R5 ;  /* 0x00000001ff0b7819 */ /* 0x000fe40000011605 */
[----:B------:R-:W-:Y:S01]  /*88c0*/  SEL R5, RZ, 0x1, !P1 ;  /* 0x00000001ff057807 */ /* 0x000fe20004800000 */
[----:B------:R-:W-:Y:S01]  /*88d0*/  IMAD.X R3, R3, 0x1, R0, P5 ;  /* 0x0000000103037824 */ /* 0x000fe200028e0600 */
[----:B------:R-:W-:Y:S01]  /*88e0*/  ISETP.GE.U32.AND P1, PT, R2, UR4, PT ;  /* 0x0000000402007c0c */ /* 0x000fe2000bf26070 */
[----:B------:R-:W-:Y:S01]  /*88f0*/  IMAD R13, R11, -0x3, R6 ;  /* 0xfffffffd0b0d7824 */ /* 0x000fe200078e0206 */
[----:B------:R-:W-:Y:S01]  /*8900*/  LOP3.LUT R12, R12, R5, RZ, 0x3c, !PT ;  /* 0x000000050c0c7212 */ /* 0x000fe200078e3cff */
[----:B------:R-:W-:Y:S01]  /*8910*/  IMAD.MOV.U32 R6, RZ, RZ, -0x1 ;  /* 0xffffffffff067424 */ /* 0x000fe200078e00ff */
[----:B------:R-:W-:Y:S01]  /*8920*/  ISETP.GE.U32.AND.EX P1, PT, R3, UR5, PT, P1 ;  /* 0x0000000503007c0c */ /* 0x000fe2000bf26110 */
[----:B------:R-:W-:Y:S01]  /*8930*/  IMAD.MOV.U32 R5, RZ, RZ, -0x1 ;  /* 0xffffffffff057424 */ /* 0x000fe200078e00ff */
[----:B------:R-:W-:-:S02]  /*8940*/  @P4 LOP3.LUT R12, R12, 0x1, R11, 0x78, !PT ;  /* 0x000000010c0c4812 */ /* 0x000fc400078e780b */
[----:B0-----:R-:W-:-:S09]  /*8950*/  PRMT R10, RZ, 0x7610, R10 ;  /* 0x00007610ff0a7816 */ /* 0x001fd2000000000a */
[----:B------:R-:W-:Y:S05]  /*8960*/  @P1 BRA `(.L_x_183) ;  /* 0x00000004004c1947 */ /* 0x000fea0003800000 */
[----:B------:R-:W0:Y:S01]  /*8970*/  S2R R18, SR_CTAID.X ;  /* 0x0000000000127919 */ /* 0x000e220000002500 */
[----:B------:R-:W-:Y:S01]  /*8980*/  ULDC.64 UR4, c[0x0][0x628] ;  /* 0x00018a0000047ab9 */ /* 0x000fe20000000a00 */
[----:B------:R-:W1:Y:S01]  /*8990*/  LDC R19, c[0x0][0x144] ;  /* 0x00005100ff137b82 */ /* 0x000e620000000800 */
[----:B------:R-:W-:Y:S01]  /*89a0*/  ISETP.NE.U32.AND P1, PT, RZ, UR4, PT ;  /* 0x00000004ff007c0c */ /* 0x000fe2000bf25070 */
[----:B------:R-:W2:Y:S01]  /*89b0*/  S2R R6, SR_CTAID.Y ;  /* 0x0000000000067919 */ /* 0x000ea20000002600 */
[----:B------:R-:W-:Y:S01]  /*89c0*/  ULDC UR7, c[0x0][0x630] ;  /* 0x00018c0000077ab9 */ /* 0x000fe20000000800 */
[----:B------:R-:W-:Y:S01]  /*89d0*/  ULDC UR8, c[0x0][0x150] ;  /* 0x0000540000087ab9 */ /* 0x000fe20000000800 */
[----:B------:R-:W-:Y:S01]  /*89e0*/  ISETP.NE.AND.EX P1, PT, RZ, UR5, PT, P1 ;  /* 0x00000005ff007c0c */ /* 0x000fe2000bf25310 */
[----:B------:R-:W-:Y:S02]  /*89f0*/  IMAD.MOV.U32 R4, RZ, RZ, R2 ;  /* 0x000000ffff047224 */ /* 0x000fe400078e0002 */
[----:B------:R-:W-:Y:S01]  /*8a00*/  IMAD.MOV.U32 R5, RZ, RZ, R3 ;  /* 0x000000ffff057224 */ /* 0x000fe200078e0003 */
[----:B0-----:R-:W-:-:S09]  /*8a10*/  I2FP.F32.U32 R20, R18 ;  /* 0x0000001200147245 */ /* 0x001fd20000201000 */
[----:B------:R-:W-:Y:S05]  /*8a20*/  @!P1 BRA `(.L_x_184) ;  /* 0x0000000000289947 */ /* 0x000fea0003800000 */
[----:B------:R-:W-:Y:S02]  /*8a30*/  ULDC UR6, c[0x0][0x634] ;  /* 0x00018d0000067ab9 */ /* 0x000fe40000000800 */
[----:B------:R-:W-:-:S05]  /*8a40*/  IADD3 R5, P1, R2, UR6, RZ ;  /* 0x0000000602057c10 */ /* 0x000fca000ff3e0ff */
[----:B------:R-:W-:-:S04]  /*8a50*/  IMAD.X R21, RZ, RZ, R3, P1 ;  /* 0x000000ffff157224 */ /* 0x000fc800008e0603 */
[----:B------:R-:W-:-:S04]  /*8a60*/  IMAD.WIDE.U32 R10, R21, UR4, RZ ;  /* 0x00000004150a7c25 */ /* 0x000fc8000f8e00ff */
[----:B------:R-:W-:-:S04]  /*8a70*/  IMAD.WIDE.U32 R10, P1, R5, UR5, R10 ;  /* 0x00000005050a7c25 */ /* 0x000fc8000f82000a */
[----:B------:R-:W-:-:S04]  /*8a80*/  IMAD.WIDE.U32 R4, R5, UR4, RZ ;  /* 0x0000000405047c25 */ /* 0x000fc8000f8e00ff */
[----:B------:R-:W-:Y:S01]  /*8a90*/  IMAD.MOV.U32 R4, RZ, RZ, R11 ;  /* 0x000000ffff047224 */ /* 0x000fe200078e000b */
[----:B------:R-:W-:Y:S01]  /*8aa0*/  IADD3 RZ, P4, R5, R10, RZ ;  /* 0x0000000a05ff7210 */ /* 0x000fe20007f9e0ff */
[----:B------:R-:W-:-:S04]  /*8ab0*/  IMAD.X R5, RZ, RZ, RZ, P1 ;  /* 0x000000ffff057224 */ /* 0x000fc800008e06ff */
[----:B------:R-:W-:-:S08]  /*8ac0*/  IMAD.WIDE.U32.X R4, R21, UR5, R4, P4 ;  /* 0x0000000515047c25 */ /* 0x000fd0000a0e0404 */
.L_x_184:
[----:B------:R-:W-:Y:S01]  /*8ad0*/  FMUL R20, R20, UR8 ;  /* 0x0000000814147c20 */ /* 0x000fe20008400000 */
[--C-:B------:R-:W-:Y:S01]  /*8ae0*/  SHF.R.U64 R16, R4, UR7, R5.reuse ;  /* 0x0000000704107c19 */ /* 0x100fe20008001205 */
[----:B------:R-:W-:Y:S01]  /*8af0*/  ULDC.64 UR4, c[0x0][0x620] ;  /* 0x0001880000047ab9 */ /* 0x000fe20000000a00 */
[----:B------:R-:W-:Y:S01]  /*8b00*/  SHF.R.U32.HI R4, RZ, UR7, R5 ;  /* 0x00000007ff047c19 */ /* 0x000fe20008011605 */
[----:B------:R-:W-:Y:S01]  /*8b10*/  ULDC.64 UR6, c[0x0][0x640] ;  /* 0x0001900000067ab9 */ /* 0x000fe20000000a00 */
[----:B------:R-:W-:Y:S01]  /*8b20*/  IADD3 R5, P1, RZ, -R16, RZ ;  /* 0x80000010ff057210 */ /* 0x000fe20007f3e0ff */
[----:B------:R-:W0:Y:S01]  /*8b30*/  F2I.U32.TRUNC.NTZ R20, R20 ;  /* 0x0000001400147305 */ /* 0x000e22000020f000 */
[----:B------:R-:W3:Y:S03]  /*8b40*/  LDC R21, c[0x0][0x148] ;  /* 0x00005200ff157b82 */ /* 0x000ee60000000800 */
[----:B------:R-:W-:Y:S01]  /*8b50*/  IMAD.X R4, RZ, RZ, ~R4, P1 ;  /* 0x000000ffff047224 */ /* 0x000fe200008e0e04 */
[----:B------:R-:W-:-:S03]  /*8b60*/  ISETP.NE.U32.AND P1, PT, RZ, UR6, PT ;  /* 0x00000006ff007c0c */ /* 0x000fc6000bf25070 */
[----:B------:R-:W-:Y:S01]  /*8b70*/  IMAD R4, R4, UR4, RZ ;  /* 0x0000000404047c24 */ /* 0x000fe2000f8e02ff */
[----:B------:R-:W-:-:S03]  /*8b80*/  ISETP.NE.AND.EX P1, PT, RZ, UR7, PT, P1 ;  /* 0x00000007ff007c0c */ /* 0x000fc6000bf25310 */
[C---:B------:R-:W-:Y:S01]  /*8b90*/  IMAD R11, R5.reuse, UR5, R4 ;  /* 0x00000005050b7c24 */ /* 0x040fe2000f8e0204 */
[----:B------:R-:W-:Y:S01]  /*8ba0*/  ULDC UR5, c[0x0][0x154] ;  /* 0x0000550000057ab9 */ /* 0x000fe20000000800 */
[----:B------:R-:W-:Y:S01]  /*8bb0*/  IMAD.WIDE.U32 R4, R5, UR4, R2 ;  /* 0x0000000405047c25 */ /* 0x000fe2000f8e0002 */
[----:B------:R-:W-:-:S03]  /*8bc0*/  ULDC UR4, c[0x0][0x618] ;  /* 0x0001860000047ab9 */ /* 0x000fc60000000800 */
[----:B0-----:R-:W-:Y:S02]  /*8bd0*/  IMAD.MOV R10, RZ, RZ, -R20 ;  /* 0x000000ffff0a7224 */ /* 0x001fe400078e0a14 */
[----:B------:R-:W-:Y:S02]  /*8be0*/  IMAD.IADD R5, R5, 0x1, R11 ;  /* 0x0000000105057824 */ /* 0x000fe400078e020b */
[----:B-1----:R-:W-:Y:S01]  /*8bf0*/  IMAD R18, R19, R10, R18 ;  /* 0x0000000a13127224 */ /* 0x002fe200078e0212 */
[----:B--2---:R-:W-:Y:S02]  /*8c00*/  I2FP.F32.U32 R10, R6 ;  /* 0x00000006000a7245 */ /* 0x004fe40000201000 */
[--C-:B------:R-:W-:Y:S02]  /*8c10*/  SHF.R.U64 R19, R4, UR4, R5.reuse ;  /* 0x0000000404137c19 */ /* 0x100fe40008001205 */
[----:B------:R-:W-:Y:S01]  /*8c20*/  SHF.R.U32.HI R4, RZ, UR4, R5 ;  /* 0x00000004ff047c19 */ /* 0x000fe20008011605 */
[----:B------:R-:W-:Y:S01]  /*8c30*/  FMUL R10, R10, UR5 ;  /* 0x000000050a0a7c20 */ /* 0x000fe20008400000 */
[----:B------:R-:W-:-:S02]  /*8c40*/  ULDC UR4, c[0x0][0x608] ;  /* 0x0001820000047ab9 */ /* 0x000fc40000000800 */
[--C-:B------:R-:W-:Y:S01]  /*8c50*/  SHF.R.U64 R22, R19, UR4, R4.reuse ;  /* 0x0000000413167c19 */ /* 0x100fe20008001204 */
[----:B------:R0:W1:Y:S01]  /*8c60*/  F2I.U32.TRUNC.NTZ R24, R10 ;  /* 0x0000000a00187305 */ /* 0x000062000020f000 */
[----:B------:R-:W-:Y:S01]  /*8c70*/  SHF.R.U32.HI R5, RZ, UR4, R4 ;  /* 0x00000004ff057c19 */ /* 0x000fe20008011604 */
[----:B------:R-:W-:-:S03]  /*8c80*/  ULDC UR4, c[0x0][0x658] ;  /* 0x0001960000047ab9 */ /* 0x000fc60000000800 */
[--C-:B------:R-:W-:Y:S02]  /*8c90*/  SHF.R.U64 R20, R22, UR4, R5.reuse ;  /* 0x0000000416147c19 */ /* 0x100fe40008001205 */
[----:B------:R-:W-:-:S03]  /*8ca0*/  SHF.R.U32.HI R23, RZ, UR4, R5 ;  /* 0x00000004ff177c19 */ /* 0x000fc60008011605 */
[----:B------:R-:W-:Y:S02]  /*8cb0*/  IMAD.MOV.U32 R4, RZ, RZ, R20 ;  /* 0x000000ffff047224 */ /* 0x000fe400078e0014 */
[----:B------:R-:W-:Y:S01]  /*8cc0*/  IMAD.MOV.U32 R5, RZ, RZ, R23 ;  /* 0x000000ffff057224 */ /* 0x000fe200078e0017 */
[----:B0-----:R-:W-:Y:S06]  /*8cd0*/  @!P1 BRA `(.L_x_185) ;  /* 0x0000000000289947 */ /* 0x001fec0003800000 */
        /* <DEDUP_REMOVED lines=10> */
.L_x_185:
[----:B------:R-:W-:Y:S01]  /*8d80*/  ULDC UR4, c[0x0][0x648] ;  /* 0x0001920000047ab9 */ /* 0x000fe20000000800 */
[----:B------:R-:W-:Y:S01]  /*8d90*/  LOP3.LUT R22, R22, UR17, RZ, 0xc0, !PT ;  /* 0x0000001116167c12 */ /* 0x000fe2000f8ec0ff */
[----:B-1----:R-:W-:Y:S01]  /*8da0*/  IMAD.MOV R24, RZ, RZ, -R24 ;  /* 0x000000ffff187224 */ /* 0x002fe200078e0a18 */
[----:B------:R-:W-:Y:S01]  /*8db0*/  SHF.R.U64 R5, R4, UR4, R5 ;  /* 0x0000000404057c19 */ /* 0x000fe20008001205 */
[----:B------:R-:W-:Y:S01]  /*8dc0*/  ULDC UR4, c[0x0][0x638] ;  /* 0x00018e0000047ab9 */ /* 0x000fe20000000800 */
[----:B------:R-:W-:Y:S01]  /*8dd0*/  LOP3.LUT R19, R19, UR16, RZ, 0xc0, !PT ;  /* 0x0000001013137c12 */ /* 0x000fe2000f8ec0ff */
[----:B---3--:R-:W-:Y:S01]  /*8de0*/  @P3 IMAD R18, R21, R24, R6 ;  /* 0x0000001815123224 */ /* 0x008fe200078e0206 */
[----:B------:R-:W-:Y:S01]  /*8df0*/  ULDC UR5, c[0x0][0x610] ;  /* 0x0001840000057ab9 */ /* 0x000fe20000000800 */
[----:B------:R-:W-:Y:S02]  /*8e00*/  IMAD.MOV R11, RZ, RZ, -R5 ;  /* 0x000000ffff0b7224 */ /* 0x000fe400078e0a05 */
[----:B------:R-:W-:-:S02]  /*8e10*/  IMAD R5, R5, UR18, R22 ;  /* 0x0000001205057c24 */ /* 0x000fc4000f8e0216 */
[----:B------:R-:W-:Y:S01]  /*8e20*/  IMAD R20, R11, UR4, R20 ;  /* 0x000000040b147c24 */ /* 0x000fe2000f8e0214 */
[----:B------:R-:W-:Y:S01]  /*8e30*/  ULDC UR4, c[0x0][0x600] ;  /* 0x0001800000047ab9 */ /* 0x000fe20000000800 */
[----:B------:R-:W-:Y:S02]  /*8e40*/  IMAD R18, R5, UR5, R18 ;  /* 0x0000000505127c24 */ /* 0x000fe4000f8e0212 */
[----:B------:R-:W-:Y:S02]  /*8e50*/  IMAD R11, R20, UR4, R19 ;  /* 0x00000004140b7c24 */ /* 0x000fe4000f8e0213 */
[----:B------:R-:W-:Y:S02]  /*8e60*/  IMAD.MOV.U32 R10, RZ, RZ, 0x1 ;  /* 0x00000001ff0a7424 */ /* 0x000fe400078e00ff */
[----:B------:R-:W-:Y:S01]  /*8e70*/  IMAD.MOV.U32 R4, RZ, RZ, R16 ;  /* 0x000000ffff047224 */ /* 0x000fe200078e0010 */
[----:B------:R-:W-:Y:S02]  /*8e80*/  SEL R5, R11, R18, !P3 ;  /* 0x000000120b057207 */ /* 0x000fe40005800000 */
[----:B------:R-:W-:-:S07]  /*8e90*/  SEL R6, R18, R11, !P3 ;  /* 0x0000000b12067207 */ /* 0x000fce0005800000 */
.L_x_183:
[----:B------:R-:W-:Y:S05]  /*8ea0*/  BSYNC B1 ;  /* 0x0000000000017941 */ /* 0x000fea0003800000 */
.L_x_182:
[----:B------:R-:W-:-:S13]  /*8eb0*/  LOP3.LUT P1, RZ, R10, 0xff, RZ, 0xc0, !PT ;  /* 0x000000ff0aff7812 */ /* 0x000fda000782c0ff */
[----:B------:R-:W-:Y:S05]  /*8ec0*/  @P1 BRA `(.L_x_186) ;  /* 0xfffffff400341947 */ /* 0x000fea000383ffff */
[----:B------:R-:W-:Y:S05]  /*8ed0*/  BSYNC B0 ;  /* 0x0000000000007941 */ /* 0x000fea0003800000 */
.L_x_174:
[----:B------:R-:W-:-:S03]  /*8ee0*/  UMOV UR4, 0xffffffff ;  /* 0xffffffff00047882 */ /* 0x000fc60000000000 */
[----:B------:R-:W-:Y:S05]  /*8ef0*/  BRA.DIV UR4, `(.L_x_187) ;  /* 0x0000000604287947 */ /* 0x000fea000b800000 */
[----:B------:R-:W-:-:S13]  /*8f00*/  ELECT P0, URZ, PT ;  /* 0x00000000003f782f */ /* 0x000fda0003800000 */
.L_x_202:
[----:B------:R-:W-:Y:S04]  /*8f10*/  BSSY B0, `(.L_x_188) ;  /* 0x0000022000007945 */ /* 0x000fe80003800000 */
[----:B------:R-:W-:Y:S05]  /*8f20*/  @!P0 BRA `(.L_x_189) ;  /* 0x0000000000808947 */ /* 0x000fea0003800000 */
[----:B------:R-:W-:-:S04]  /*8f30*/  LOP3.LUT R7, R7, 0x2, RZ, 0xfc, !PT ;  /* 0x0000000207077812 */ /* 0x000fc800078efcff */
[----:B------:R-:W-:-:S13]  /*8f40*/  ISETP.NE.AND P0, PT, R7, 0x3, PT ;  /* 0x000000030700780c */ /* 0x000fda0003f05270 */
[----:B------:R-:W-:Y:S05]  /*8f50*/  @!P0 BRA `(.L_x_190) ;  /* 0x0000000000048947 */ /* 0x000fea0003800000 */
[----:B------:R-:W-:Y:S01]  /*8f60*/  BPT.TRAP 0x1 ;  /* 0x000000040000795c */ /* 0x000fe20000300000 */
.L_x_190:
[----:B------:R-:W0:Y:S01]  /*8f70*/  S2R R3, SR_CgaCtaId ;  /* 0x0000000000037919 */ /* 0x000e220000008800 */
[----:B------:R-:W-:Y:S02]  /*8f80*/  MOV R0, 0x400 ;  /* 0x0000040000007802 */ /* 0x000fe40000000f00 */
[----:B------:R-:W-:Y:S02]  /*8f90*/  SHF.L.U32 R2, R12, 0x1f, RZ ;  /* 0x0000001f0c027819 */ /* 0x000fe400000006ff */
[----:B0-----:R-:W-:-:S05]  /*8fa0*/  LEA R0, R3, R0, 0x18 ;  /* 0x0000000003007211 */ /* 0x001fca00078ec0ff */
[----:B------:R-:W-:-:S04]  /*8fb0*/  VIADD R0, R0, 0x18 ;  /* 0x0000001800007836 */ /* 0x000fc80000000000 */
[C---:B------:R-:W-:Y:S02]  /*8fc0*/  IMAD R7, R13.reuse, 0x8, R0 ;  /* 0x000000080d077824 */ /* 0x040fe400078e0200 */
[----:B------:R-:W-:Y:S02]  /*8fd0*/  VIADD R13, R13, 0x1 ;  /* 0x000000010d0d7836 */ /* 0x000fe40000000000 */
[----:B------:R-:W0:Y:S03]  /*8fe0*/  SYNCS.PHASECHK.TRANS64.TRYWAIT P0, [R7+URZ], R2 ;  /* 0x00000002070075a7 */ /* 0x000e26000800017f */
[----:B------:R-:W-:-:S04]  /*8ff0*/  ISETP.NE.AND P1, PT, R13, 0x3, PT ;  /* 0x000000030d00780c */ /* 0x000fc80003f25270 */
[----:B------:R-:W-:Y:S02]  /*9000*/  SEL R3, RZ, 0x1, P1 ;  /* 0x00000001ff037807 */ /* 0x000fe40000800000 */
[----:B------:R-:W-:Y:S02]  /*9010*/  SEL R13, R13, RZ, P1 ;  /* 0x000000ff0d0d7207 */ /* 0x000fe40000800000 */
[----:B------:R-:W-:-:S03]  /*9020*/  LOP3.LUT R9, R12, R3, RZ, 0x3c, !PT ;  /* 0x000000030c097212 */ /* 0x000fc600078e3cff */
[----:B------:R-:W-:Y:S01]  /*9030*/  IMAD R6, R13, 0x8, R0 ;  /* 0x000000080d067824 */ /* 0x000fe200078e0200 */
[----:B------:R-:W-:Y:S01]  /*9040*/  SHF.L.U32 R5, R9, 0x1f, RZ ;  /* 0x0000001f09057819 */ /* 0x000fe200000006ff */
[----:B0-----:R-:W-:Y:S06]  /*9050*/  @!P0 BRA `(.L_x_191) ;  /* 0x0000000000f48947 */ /* 0x001fec0003800000 */
.L_x_203:
[----:B------:R-:W1:Y:S01]  /*9060*/  SYNCS.PHASECHK.TRANS64.TRYWAIT P0, [R6+URZ], R5 ;  /* 0x00000005060075a7 */ /* 0x000e62000800017f */
[----:B0-----:R-:W-:-:S05]  /*9070*/  VIADD R2, R13, 0x1 ;  /* 0x000000010d027836 */ /* 0x001fca0000000000 */
[----:B------:R-:W-:-:S04]  /*9080*/  ISETP.NE.AND P1, PT, R2, 0x3, PT ;  /* 0x000000030200780c */ /* 0x000fc80003f25270 */
[----:B------:R-:W-:Y:S02]  /*9090*/  SEL R4, RZ, 0x1, P1 ;  /* 0x00000001ff047807 */ /* 0x000fe40000800000 */
[----:B------:R-:W-:Y:S02]  /*90a0*/  SEL R3, R2, RZ, P1 ;  /* 0x000000ff02037207 */ /* 0x000fe40000800000 */
[----:B------:R-:W-:Y:S01]  /*90b0*/  LOP3.LUT R4, R9, R4, RZ, 0x3c, !PT ;  /* 0x0000000409047212 */ /* 0x000fe200078e3cff */
[----:B-1----:R-:W-:Y:S06]  /*90c0*/  @!P0 BRA `(.L_x_192) ;  /* 0x0000000000ec8947 */ /* 0x002fec0003800000 */
.L_x_204:
[----:B------:R-:W-:Y:S01]  /*90d0*/  IMAD R3, R3, 0x8, R0 ;  /* 0x0000000803037824 */ /* 0x000fe200078e0200 */
[----:B------:R-:W-:-:S07]  /*90e0*/  SHF.L.U32 R0, R4, 0x1f, RZ ;  /* 0x0000001f04007819 */ /* 0x000fce00000006ff */
.L_x_193:
[----:B-1----:R1:W2:Y:S02]  /*90f0*/  SYNCS.PHASECHK.TRANS64.TRYWAIT P0, [R3+URZ], R0 ;  /* 0x00000000030075a7 */ /* 0x0022a4000800017f */
[----:B--2---:R-:W-:Y:S05]  /*9100*/  @!P0 NANOSLEEP.SYNCS 0x989680 ;  /* 0x009896800000895d */ /* 0x004fea0003900000 */
[----:B------:R-:W2:Y:S02]  /*9110*/  @!P0 SYNCS.PHASECHK.TRANS64 P0, [R3+URZ], R0 ;  /* 0x00000000030085a7 */ /* 0x000ea4000800007f */
[----:B--2---:R-:W-:Y:S05]  /*9120*/  @!P0 BRA `(.L_x_193) ;  /* 0xfffffffc00f08947 */ /* 0x004fea000383ffff */
.L_x_189:
[----:B------:R-:W-:Y:S05]  /*9130*/  BSYNC B0 ;  /* 0x0000000000007941 */ /* 0x000fea0003800000 */
.L_x_188:
[----:B------:R-:W-:Y:S05]  /*9140*/  EXIT ;  /* 0x000000000000794d */ /* 0x000fea0003800000 */
.L_x_19:
[----:B0-----:R-:W-:-:S04]  /*9150*/  IMAD.U32 R18, RZ, RZ, UR11 ;  /* 0x0000000bff127e24 */ /* 0x001fc8000f8e00ff */
[----:B------:R0:W1:Y:S03]  /*9160*/  SYNCS.PHASECHK.TRANS64.TRYWAIT P1, [R18+URZ+-0x8], R17 ;  /* 0xfffff811120075a7 */ /* 0x000066000802017f */
[----:B-1----:R-:W-:Y:S05]  /*9170*/  @!P1 NANOSLEEP.SYNCS 0x989680 ;  /* 0x009896800000995d */ /* 0x002fea0003900000 */
[----:B------:R-:W1:Y:S02]  /*9180*/  @!P1 SYNCS.PHASECHK.TRANS64 P1, [R18+URZ+-0x8], R17 ;  /* 0xfffff811120095a7 */ /* 0x000e64000802007f */
[----:B-1----:R-:W-:Y:S05]  /*9190*/  @!P1 BRA `(.L_x_19) ;  /* 0xfffffffc00ec9947 */ /* 0x002fea000383ffff */
[----:B------:R-:W-:Y:S05]  /*91a0*/  BRA `(.L_x_194) ;  /* 0xffffff8400107947 */ /* 0x000fea000383ffff */
.L_x_24:
[----:B-1----:R-:W-:-:S04]  /*91b0*/  IMAD.U32 R18, RZ, RZ, UR6 ;  /* 0x00000006ff127e24 */ /* 0x002fc8000f8e00ff */
[----:B------:R1:W4:Y:S03]  /*91c0*/  SYNCS.PHASECHK.TRANS64.TRYWAIT P1, [R18+URZ], R17 ;  /* 0x00000011120075a7 */ /* 0x000326000802017f */
[----:B----4-:R-:W-:Y:S05]  /*91d0*/  @!P1 NANOSLEEP.SYNCS 0x989680 ;  /* 0x009896800000995d */ /* 0x010fea0003900000 */
[----:B------:R-:W4:Y:S02]  /*91e0*/  @!P1 SYNCS.PHASECHK.TRANS64 P1, [R18+URZ], R17 ;  /* 0x00000011120095a7 */ /* 0x000f24000802007f */
[----:B----4-:R-:W-:Y:S05]  /*91f0*/  @!P1 BRA `(.L_x_24) ;  /* 0xfffffffc00ec9947 */ /* 0x010fea000383ffff */
[----:B------:R-:W-:Y:S05]  /*9200*/  BRA `(.L_x_23) ;  /* 0xffffff88003c7947 */ /* 0x000fea000383ffff */
.L_x_30:
[----:B-1----:R-:W-:-:S04]  /*9210*/  IMAD.U32 R21, RZ, RZ, UR16 ;  /* 0x00000010ff157e24 */ /* 0x002fc8000f8e00ff */
[----:B------:R1:W4:Y:S03]  /*9220*/  SYNCS.PHASECHK.TRANS64.TRYWAIT P1, [R21+URZ], R20 ;  /* 0x00000014150075a7 */ /* 0x000326000802017f */
[----:B----4-:R-:W-:Y:S05]  /*9230*/  @!P1 NANOSLEEP.SYNCS 0x989680 ;  /* 0x009896800000995d */ /* 0x010fea0003900000 */
[----:B------:R-:W4:Y:S02]  /*9240*/  @!P1 SYNCS.PHASECHK.TRANS64 P1, [R21+URZ], R20 ;  /* 0x00000014150095a7 */ /* 0x000f24000802007f */
[----:B----4-:R-:W-:Y:S05]  /*9250*/  @!P1 BRA `(.L_x_30) ;  /* 0xfffffffc00ec9947 */ /* 0x010fea000383ffff */
[----:B------:R-:W-:Y:S05]  /*9260*/  BRA `(.L_x_29) ;  /* 0xffffff9000a47947 */ /* 0x000fea000383ffff */
.L_x_38:
[----:B01--4-:R-:W-:-:S04]  /*9270*/  IMAD.U32 R19, RZ, RZ, UR11 ;  /* 0x0000000bff137e24 */ /* 0x013fc8000f8e00ff */
[----:B------:R0:W1:Y:S03]  /*9280*/  SYNCS.PHASECHK.TRANS64.TRYWAIT P1, [R19+URZ+0x8], R18 ;  /* 0x00000812130075a7 */ /* 0x000066000802017f */
[----:B-1----:R-:W-:Y:S05]  /*9290*/  @!P1 NANOSLEEP.SYNCS 0x989680 ;  /* 0x009896800000995d */ /* 0x002fea0003900000 */
[----:B------:R-:W1:Y:S02]  /*92a0*/  @!P1 SYNCS.PHASECHK.TRANS64 P1, [R19+URZ+0x8], R18 ;  /* 0x00000812130095a7 */ /* 0x000e64000802007f */
[----:B-1----:R-:W-:Y:S05]  /*92b0*/  @!P1 BRA `(.L_x_38) ;  /* 0xfffffffc00ec9947 */ /* 0x002fea000383ffff */
[----:B------:R-:W-:Y:S05]  /*92c0*/  BRA `(.L_x_195) ;  /* 0xffffffa000387947 */ /* 0x000fea000383ffff */
.L_x_175:
[----:B------:R-:W-:Y:S01]  /*92d0*/  BSSY B1, `(.L_x_196) ;  /* 0x0000006000017945 */ /* 0x000fe20003800000 */
[----:B------:R-:W-:-:S07]  /*92e0*/  IMAD.MOV.U32 R10, RZ, RZ, -0x1 ;  /* 0xffffffffff0a7424 */ /* 0x000fce00078e00ff */
[----:B------:R-:W-:Y:S05]  /*92f0*/  WARPSYNC.COLLECTIVE R10, `(.L_x_197) ;  /* 0x000000000a0c7348 */ /* 0x000fea0003c00000 */
[----:B------:R-:W-:Y:S02]  /*9300*/  ELECT P1, UR62, PT ;  /* 0x00000000003e782f */ /* 0x000fe40003820000 */
[----:B------:R-:W-:Y:S01]  /*9310*/  MOV R10, UR62 ;  /* 0x0000003e000a7c02 */ /* 0x000fe20008000f00 */
[----:B------:R-:W-:Y:S10]  /*9320*/  ENDCOLLECTIVE ;  /* 0x000000000000791b */ /* 0x000ff40003800000 */
.L_x_197:
[----:B------:R-:W-:Y:S05]  /*9330*/  BSYNC B1 ;  /* 0x0000000000017941 */ /* 0x000fea0003800000 */
.L_x_196:
[----:B------:R-:W-:Y:S05]  /*9340*/  BRA `(.L_x_198) ;  /* 0xfffffff000207947 */ /* 0x000fea000383ffff */
.L_x_178:
[----:B0-----:R0:W1:Y:S02]  /*9350*/  SYNCS.PHASECHK.TRANS64.TRYWAIT P1, [R19+URZ+0x18], R10 ;  /* 0x0000180a130075a7 */ /* 0x001064000802017f */
[----:B-1----:R-:W-:Y:S05]  /*9360*/  @!P1 NANOSLEEP.SYNCS 0x989680 ;  /* 0x009896800000995d */ /* 0x002fea0003900000 */
[----:B------:R-:W1:Y:S02]  /*9370*/  @!P1 SYNCS.PHASECHK.TRANS64 P1, [R19+URZ+0x18], R10 ;  /* 0x0000180a130095a7 */ /* 0x000e64000802007f */
[----:B-1----:R-:W-:Y:S05]  /*9380*/  @!P1 BRA `(.L_x_178) ;  /* 0xfffffffc00f09947 */ /* 0x002fea000383ffff */
[----:B------:R-:W-:Y:S05]  /*9390*/  BRA `(.L_x_199) ;  /* 0xfffffff0005c7947 */ /* 0x000fea000383ffff */
.L_x_187:
[----:B------:R-:W-:Y:S01]  /*93a0*/  BSSY B0, `(.L_x_200) ;  /* 0x0000006000007945 */ /* 0x000fe20003800000 */
[----:B------:R-:W-:-:S07]  /*93b0*/  IMAD.MOV.U32 R10, RZ, RZ, -0x1 ;  /* 0xffffffffff0a7424 */ /* 0x000fce00078e00ff */
[----:B------:R-:W-:Y:S05]  /*93c0*/  WARPSYNC.COLLECTIVE R10, `(.L_x_201) ;  /* 0x000000000a0c7348 */ /* 0x000fea0003c00000 */
[----:B------:R-:W-:Y:S02]  /*93d0*/  ELECT P1, UR62, PT ;  /* 0x00000000003e782f */ /* 0x000fe40003820000 */
[----:B------:R-:W-:Y:S01]  /*93e0*/  MOV R10, UR62 ;  /* 0x0000003e000a7c02 */ /* 0x000fe20008000f00 */
[----:B------:R-:W-:Y:S10]  /*93f0*/  ENDCOLLECTIVE ;  /* 0x000000000000791b */ /* 0x000ff40003800000 */
.L_x_201:
[----:B------:R-:W-:Y:S05]  /*9400*/  BSYNC B0 ;  /* 0x0000000000007941 */ /* 0x000fea0003800000 */
.L_x_200:
[----:B------:R-:W-:Y:S01]  /*9410*/  PLOP3.LUT P0, PT, P1, PT, PT, 0x80, 0x0 ;  /* 0x000000000000781c */ /* 0x000fe20000f0f070 */
[----:B------:R-:W-:-:S12]  /*9420*/  BRA `(.L_x_202) ;  /* 0xfffffff800b87947 */ /* 0x000fd8000383ffff */
.L_x_191:
[----:B0-----:R0:W1:Y:S02]  /*9430*/  SYNCS.PHASECHK.TRANS64.TRYWAIT P0, [R7+URZ], R2 ;  /* 0x00000002070075a7 */ /* 0x001064000800017f */
[----:B-1----:R-:W-:Y:S05]  /*9440*/  @!P0 NANOSLEEP.SYNCS 0x989680 ;  /* 0x009896800000895d */ /* 0x002fea0003900000 */
[----:B------:R-:W1:Y:S02]  /*9450*/  @!P0 SYNCS.PHASECHK.TRANS64 P0, [R7+URZ], R2 ;  /* 0x00000002070085a7 */ /* 0x000e64000800007f */
[----:B-1----:R-:W-:Y:S05]  /*9460*/  @!P0 BRA `(.L_x_191) ;  /* 0xfffffffc00f08947 */ /* 0x002fea000383ffff */
[----:B------:R-:W-:Y:S05]  /*9470*/  BRA `(.L_x_203) ;  /* 0xfffffff800f87947 */ /* 0x000fea000383ffff */
.L_x_192:
[----:B0-----:R0:W1:Y:S02]  /*9480*/  SYNCS.PHASECHK.TRANS64.TRYWAIT P0, [R6+URZ], R5 ;  /* 0x00000005060075a7 */ /* 0x001064000800017f */
[----:B-1----:R-:W-:Y:S05]  /*9490*/  @!P0 NANOSLEEP.SYNCS 0x989680 ;  /* 0x009896800000895d */ /* 0x002fea0003900000 */
[----:B------:R-:W1:Y:S02]  /*94a0*/  @!P0 SYNCS.PHASECHK.TRANS64 P0, [R6+URZ], R5 ;  /* 0x00000005060085a7 */ /* 0x000e64000800007f */
[----:B-1----:R-:W-:Y:S05]  /*94b0*/  @!P0 BRA `(.L_x_192) ;  /* 0xfffffffc00f08947 */ /* 0x002fea000383ffff */
[----:B------:R-:W-:Y:S05]  /*94c0*/  BRA `(.L_x_204) ;  /* 0xfffffffc00007947 */ /* 0x000fea000383ffff */
.L_x_205:
[----:B------:R-:W-:-:S00]  /*94d0*/  BRA `(.L_x_205) ;  /* 0xfffffffc00fc7947 */ /* 0x000fc0000383ffff */
[----:B------:R-:W-:-:S00]  /*94e0*/  NOP ;  /* 0x0000000000007918 */ /* 0x000fc00000000000 */
        /* <DEDUP_REMOVED lines=9> */
.L_x_206:


//--------------------- .nv.shared._ZN7cutlass13device_kernelINS_4gemm6kernel13GemmUniversalIN4cute5tupleIJiiiiEEENS1_10collective13CollectiveMmaINS1_37MainloopSm90TmaGmmaWarpSpecializedFP8ILi3ENS5_IJNS4_1CILi1EEENSA_ILi2EEESB_EEENS1_32KernelTmaWarpSpecializedPingpongEEENS5_IJNSA_ILi64EEENSA_ILi128EEESH_EEENS_12float_e4m3_tENS5_IJlSB_lEEESJ_SK_NS4_8TiledMMAINS4_8MMA_AtomIJNS4_4SM904GMMA31MMA_64x128x32_F32E4M3E4M3_SS_TNILNSO_7ScaleInE1ELSQ_1EEEEEENS4_6LayoutINS5_IJSB_SB_SB_EEENS5_IJNSA_ILi0EEESV_SV_EEEEENS5_IJNS4_10UnderscoreESY_SY_EEEEENS4_23SM90_TMA_LOAD_MULTICASTENS4_14ComposedLayoutINS4_7SwizzleILi3ELi4ELi3EEENS4_18smem_ptr_flag_bitsILi8EEENST_INS5_IJNSA_ILi8EEESH_EEENS5_IJSH_SB_EEEEEEEvNS4_8identityENS4_13SM90_TMA_LOADES1B_vS1C_EENS_8epilogue10collective6detail29Sm90TmaWarpSpecializedAdapterINS1G_15DefaultEpilogueISJ_SK_SK_NS1F_6thread17LinearCombinationISJ_Li1EffLNS1K_9ScaleType4KindE0ELNS_15FloatRoundStyleE2ESJ_EENS1_15EpilogueDefaultEEEEEvvEEEEvNT_6ParamsE --------------------------
	.section	.nv.shared._ZN7cutlass13device_kernelINS_4gemm6kernel13GemmUniversalIN4cute5tupleIJiiiiEEENS1_10collective13CollectiveMmaINS1_37MainloopSm90TmaGmmaWarpSpecializedFP8ILi3ENS5_IJNS4_1CILi1EEENSA_ILi2EEESB_EEENS1_32KernelTmaWarpSpecializedPingpongEEENS5_IJNSA_ILi64EEENSA_ILi128EEESH_EEENS_12float_e4m3_tENS5_IJlSB_lEEESJ_SK_NS4_8TiledMMAINS4_8MMA_AtomIJNS4_4SM904GMMA31MMA_64x128x32_F32E4M3E4M3_SS_TNILNSO_7ScaleInE1ELSQ_1EEEEEENS4_6LayoutINS5_IJSB_SB_SB_EEENS5_IJNSA_ILi0EEESV_SV_EEEEENS5_IJNS4_10UnderscoreESY_SY_EEEEENS4_23SM90_TMA_LOAD_MULTICASTENS4_14ComposedLayoutINS4_7SwizzleILi3ELi4ELi3EEENS4_18smem_ptr_flag_bitsILi8EEENST_INS5_IJNSA_ILi8EEESH_EEENS5_IJSH_SB_EEEEEEEvNS4_8identityENS4_13SM90_TMA_LOADES1B_vS1C_EENS_8epilogue10collective6detail29Sm90TmaWarpSpecializedAdapterINS1G_15DefaultEpilogueISJ_SK_SK_NS1F_6thread17LinearCombinationISJ_Li1EffLNS1K_9ScaleType4KindE0ELNS_15FloatRoundStyleE2ESJ_EENS1_15EpilogueDefaultEEEEEvvEEEEvNT_6ParamsE,"aw",@nobits
	.sectionflags	@""
	.align	16
	.zero		1024


//--------------------- .nv.shared.reserved.0     --------------------------
	.section	.nv.shared.reserved.0,"aw",@nobits
	.weak		__nv_reservedSMEM_offset_0_alias
	.size		__nv_reservedSMEM_offset_0_alias, 0, 0
	.other		__nv_reservedSMEM_offset_0_alias,@"STO_CUDA_RESERVED_SHARED STV_DEFAULT"
__nv_reservedSMEM_offset_0_alias:
	.zero		0


//--------------------- .nv.global                --------------------------
	.section	.nv.global,"aw",@nobits
.nv.global:
	.type		_ZN39_INTERNAL_459f451f_4_k_cu_482fa394_27174cute1_E,@object
	.size		_ZN39_INTERNAL_459f451f_4_k_cu_482fa394_27174cute1_E,(_ZN39_INTERNAL_459f451f_4_k_cu_482fa394_27174cuda3std3__45__cpo6cbeginE - _ZN39_INTERNAL_459f451f_4_k_cu_482fa394_27174cute1_E)
_ZN39_INTERNAL_459f451f_4_k_cu_482fa394_27174cute1_E:
	.zero		1
	.type		_ZN39_INTERNAL_459f451f_4_k_cu_482fa394_27174cuda3std3__45__cpo6cbeginE,@object
	.size		_ZN39_INTERNAL_459f451f_4_k_cu_482fa394_27174cuda3std3__45__cpo6cbeginE,(_ZN39_INTERNAL_459f451f_4_k_cu_482fa394_27174cuda3std3__48in_placeE - _ZN39_INTERNAL_459f451f_4_k_cu_482fa394_27174cuda3std3__45__cpo6cbeginE)
_ZN39_INTERNAL_459f451f_4_k_cu_482fa394_27174cuda3std3__45__cpo6cbeginE:
	.zero		1
	.type		_ZN39_INTERNAL_459f451f_4_k_cu_482fa394_27174cuda3std3__48in_placeE,@object
	.size		_ZN39_INTERNAL_459f451f_4_k_cu_482fa394_27174cuda3std3__48in_placeE,(_ZN39_INTERNAL_459f451f_4_k_cu_482fa394_27174cuda3std6ranges3__45__cpo9iter_moveE - _ZN39_INTERNAL_459f451f_4_k_cu_482fa394_27174cuda3std3__48in_placeE)
_ZN39_INTERNAL_459f451f_4_k_cu_482fa394_27174cuda3std3__48in_placeE:
	.zero		1
	.type		_ZN39_INTERNAL_459f451f_4_k_cu_482fa394_27174cuda3std6ranges3__45__cpo9iter_moveE,@object
	.size		_ZN39_INTERNAL_459f451f_4_k_cu_482fa394_27174cuda3std6ranges3__45__cpo9iter_moveE,(_ZN39_INTERNAL_459f451f_4_k_cu_482fa394_27174cuda3std3__45__cpo5beginE - _ZN39_INTERNAL_459f451f_4_k_cu_482fa394_27174cuda3std6ranges3__45__cpo9iter_moveE)
_ZN39_INTERNAL_459f451f_4_k_cu_482fa394_27174cuda3std6ranges3__45__cpo9iter_moveE:
	.zero		1
	.type		_ZN39_INTERNAL_459f451f_4_k_cu_482fa394_27174cuda3std3__45__cpo5beginE,@object
	.size		_ZN39_INTERNAL_459f451f_4_k_cu_482fa394_27174cuda3std3__45__cpo5beginE,(_ZN39_INTERNAL_459f451f_4_k_cu_482fa394_27174cuda3std3__441_GLOBAL__N__459f451f_4_k_cu_482fa394_27176ignoreE - _ZN39_INTERNAL_459f451f_4_k_cu_482fa394_27174cuda3std3__45__cpo5beginE)
_ZN39_INTERNAL_459f451f_4_k_cu_482fa394_27174cuda3std3__45__cpo5beginE:
	.zero		1
	.type		_ZN39_INTERNAL_459f451f_4_k_cu_482fa394_27174cuda3std3__441_GLOBAL__N__459f451f_4_k_cu_482fa394_27176ignoreE,@object
	.size		_ZN39_INTERNAL_459f451f_4_k_cu_482fa394_27174cuda3std3__441_GLOBAL__N__459f451f_4_k_cu_482fa394_27176ignoreE,(_ZN39_INTERNAL_459f451f_4_k_cu_482fa394_27174cute7productE - _ZN39_INTERNAL_459f451f_4_k_cu_482fa394_27174cuda3std3__441_GLOBAL__N__459f451f_4_k_cu_482fa394_27176ignoreE)
_ZN39_INTERNAL_459f451f_4_k_cu_482fa394_27174cuda3std3__441_GLOBAL__N__459f451f_4_k_cu_482fa394_27176ignoreE:
	.zero		1
	.type		_ZN39_INTERNAL_459f451f_4_k_cu_482fa394_27174cute7productE,@object
	.size		_ZN39_INTERNAL_459f451f_4_k_cu_482fa394_27174cute7productE,(_ZN39_INTERNAL_459f451f_4_k_cu_482fa394_27174cuda3std3__45__cpo3endE - _ZN39_INTERNAL_459f451f_4_k_cu_482fa394_27174cute7productE)
_ZN39_INTERNAL_459f451f_4_k_cu_482fa394_27174cute7productE:
	.zero		1
	.type		_ZN39_INTERNAL_459f451f_4_k_cu_482fa394_27174cuda3std3__45__cpo3endE,@object
	.size		_ZN39_INTERNAL_459f451f_4_k_cu_482fa394_27174cuda3std3__45__cpo3endE,(_ZN39_INTERNAL_459f451f_4_k_cu_482fa394_27174cuda3std3__419piecewise_constructE - _ZN39_INTERNAL_459f451f_4_k_cu_482fa394_27174cuda3std3__45__cpo3endE)
_ZN39_INTERNAL_459f451f_4_k_cu_482fa394_27174cuda3std3__45__cpo3endE:
	.zero		1
	.type		_ZN39_INTERNAL_459f451f_4_k_cu_482fa394_27174cuda3std3__419piecewise_constructE,@object
	.size		_ZN39_INTERNAL_459f451f_4_k_cu_482fa394_27174cuda3std3__419piecewise_constructE,(_ZN39_INTERNAL_459f451f_4_k_cu_482fa394_27174cuda3std3__45__cpo4cendE - _ZN39_INTERNAL_459f451f_4_k_cu_482fa394_27174cuda3std3__419piecewise_constructE)
_ZN39_INTERNAL_459f451f_4_k_cu_482fa394_27174cuda3std3__419piecewise_constructE:
	.zero		1
	.type		_ZN39_INTERNAL_459f451f_4_k_cu_482fa394_27174cuda3std3__45__cpo4cendE,@object
	.size		_ZN39_INTERNAL_459f451f_4_k_cu_482fa394_27174cuda3std3__45__cpo4cendE,(_ZN39_INTERNAL_459f451f_4_k_cu_482fa394_27174cuda3std6ranges3__45__cpo4swapE - _ZN39_INTERNAL_459f451f_4_k_cu_482fa394_27174cuda3std3__45__cpo4cendE)
_ZN39_INTERNAL_459f451f_4_k_cu_482fa394_27174cuda3std3__45__cpo4cendE:
	.zero		1
	.type		_ZN39_INTERNAL_459f451f_4_k_cu_482fa394_27174cuda3std6ranges3__45__cpo4swapE,@object
	.size		_ZN39_INTERNAL_459f451f_4_k_cu_482fa394_27174cuda3std6ranges3__45__cpo4swapE,(.L_7 - _ZN39_INTERNAL_459f451f_4_k_cu_482fa394_27174cuda3std6ranges3__45__cpo4swapE)
_ZN39_INTERNAL_459f451f_4_k_cu_482fa394_27174cuda3std6ranges3__45__cpo4swapE:
	.zero		1
.L_7:


//--------------------- .nv.constant0._ZN7cutlass13device_kernelINS_4gemm6kernel13GemmUniversalIN4cute5tupleIJiiiiEEENS1_10collective13CollectiveMmaINS1_37MainloopSm90TmaGmmaWarpSpecializedFP8ILi3ENS5_IJNS4_1CILi1EEENSA_ILi2EEESB_EEENS1_32KernelTmaWarpSpecializedPingpongEEENS5_IJNSA_ILi64EEENSA_ILi128EEESH_EEENS_12float_e4m3_tENS5_IJlSB_lEEESJ_SK_NS4_8TiledMMAINS4_8MMA_AtomIJNS4_4SM904GMMA31MMA_64x128x32_F32E4M3E4M3_SS_TNILNSO_7ScaleInE1ELSQ_1EEEEEENS4_6LayoutINS5_IJSB_SB_SB_EEENS5_IJNSA_ILi0EEESV_SV_EEEEENS5_IJNS4_10UnderscoreESY_SY_EEEEENS4_23SM90_TMA_LOAD_MULTICASTENS4_14ComposedLayoutINS4_7SwizzleILi3ELi4ELi3EEENS4_18smem_ptr_flag_bitsILi8EEENST_INS5_IJNSA_ILi8EEESH_EEENS5_IJSH_SB_EEEEEEEvNS4_8identityENS4_13SM90_TMA_LOADES1B_vS1C_EENS_8epilogue10collective6detail29Sm90TmaWarpSpecializedAdapterINS1G_15DefaultEpilogueISJ_SK_SK_NS1F_6thread17LinearCombinationISJ_Li1EffLNS1K_9ScaleType4KindE0ELNS_15FloatRoundStyleE2ESJ_EENS1_15EpilogueDefaultEEEEEvvEEEEvNT_6ParamsE --------------------------
	.section	.nv.constant0._ZN7cutlass13device_kernelINS_4gemm6kernel13GemmUniversalIN4cute5tupleIJiiiiEEENS1_10collective13CollectiveMmaINS1_37MainloopSm90TmaGmmaWarpSpecializedFP8ILi3ENS5_IJNS4_1CILi1EEENSA_ILi2EEESB_EEENS1_32KernelTmaWarpSpecializedPingpongEEENS5_IJNSA_ILi64EEENSA_ILi128EEESH_EEENS_12float_e4m3_tENS5_IJlSB_lEEESJ_SK_NS4_8TiledMMAINS4_8MMA_AtomIJNS4_4SM904GMMA31MMA_64x128x32_F32E4M3E4M3_SS_TNILNSO_7ScaleInE1ELSQ_1EEEEEENS4_6LayoutINS5_IJSB_SB_SB_EEENS5_IJNSA_ILi0EEESV_SV_EEEEENS5_IJNS4_10UnderscoreESY_SY_EEEEENS4_23SM90_TMA_LOAD_MULTICASTENS4_14ComposedLayoutINS4_7SwizzleILi3ELi4ELi3EEENS4_18smem_ptr_flag_bitsILi8EEENST_INS5_IJNSA_ILi8EEESH_EEENS5_IJSH_SB_EEEEEEEvNS4_8identityENS4_13SM90_TMA_LOADES1B_vS1C_EENS_8epilogue10collective6detail29Sm90TmaWarpSpecializedAdapterINS1G_15DefaultEpilogueISJ_SK_SK_NS1F_6thread17LinearCombinationISJ_Li1EffLNS1K_9ScaleType4KindE0ELNS_15FloatRoundStyleE2ESJ_EENS1_15EpilogueDefaultEEEEEvvEEEEvNT_6ParamsE,"a",@progbits
	.sectionflags	@""
	.align	4
.nv.constant0._ZN7cutlass13device_kernelINS_4gemm6kernel13GemmUniversalIN4cute5tupleIJiiiiEEENS1_10collective13CollectiveMmaINS1_37MainloopSm90TmaGmmaWarpSpecializedFP8ILi3ENS5_IJNS4_1CILi1EEENSA_ILi2EEESB_EEENS1_32KernelTmaWarpSpecializedPingpongEEENS5_IJNSA_ILi64EEENSA_ILi128EEESH_EEENS_12float_e4m3_tENS5_IJlSB_lEEESJ_SK_NS4_8TiledMMAINS4_8MMA_AtomIJNS4_4SM904GMMA31MMA_64x128x32_F32E4M3E4M3_SS_TNILNSO_7ScaleInE1ELSQ_1EEEEEENS4_6LayoutINS5_IJSB_SB_SB_EEENS5_IJNSA_ILi0EEESV_SV_EEEEENS5_IJNS4_10UnderscoreESY_SY_EEEEENS4_23SM90_TMA_LOAD_MULTICASTENS4_14ComposedLayoutINS4_7SwizzleILi3ELi4ELi3EEENS4_18smem_ptr_flag_bitsILi8EEENST_INS5_IJNSA_ILi8EEESH_EEENS5_IJSH_SB_EEEEEEEvNS4_8identityENS4_13SM90_TMA_LOADES1B_vS1C_EENS_8epilogue10collective6detail29Sm90TmaWarpSpecializedAdapterINS1G_15DefaultEpilogueISJ_SK_SK_NS1F_6thread17LinearCombinationISJ_Li1EffLNS1K_9ScaleType4KindE0ELNS_15FloatRoundStyleE2ESJ_EENS1_15EpilogueDefaultEEEEEvvEEEEvNT_6ParamsE:
	.zero		1664


//--------------------- SYMBOLS --------------------------

	.type		.nv.reservedSmem.offset0,@object
	.size		.nv.reservedSmem.offset0,0x4
